	.target	sm_90a

	.elftype	@"ET_EXEC"


//--------------------- .note.nv.tkinfo           --------------------------
	.section	.note.nv.tkinfo,"",@"SHT_NOTE"
	.sectionflags	@"SHF_NOTE_NV_TKINFO"
	.tkinfo
        /*0018*/ 	.word	0x00000002
        /*0030*/ 	.string	""
        /*0030*/ 	.string	"ptxas"
        /*0030*/ 	.string	"Cuda compilation tools, release 13.0, V13.0.88"
        /*0030*/ 	.string	"Build cuda_13.0.r13.0/compiler.36424714_0"
        /*0030*/ 	.string	"-arch sm_90a -m 64 "



//--------------------- .note.nv.cuinfo           --------------------------
	.section	.note.nv.cuinfo,"",@"SHT_NOTE"
	.sectionflags	@"SHF_NOTE_NV_CUINFO"
        /*0018*/ 	.short	0x0002
        /*001a*/ 	.short	0x005a
        /*001c*/ 	.short	0x0082
	.zero		2


//--------------------- .nv.info                  --------------------------
	.section	.nv.info,"",@"SHT_CUDA_INFO"
	.align	4


	//----- nvinfo : EIATTR_REGCOUNT
	.align		4
        /*0000*/ 	.byte	0x04, 0x2f
        /*0002*/ 	.short	(.L_12 - .L_11)
	.align		4
.L_11:
        /*0004*/ 	.word	index@(_ZN7cutlass13device_kernelINS_4conv6kernel13ConvUniversalINS1_16ConvProblemShapeILNS1_8OperatorE0ELi2EEENS1_10collective14CollectiveConvINS1_46MainloopSm90TmaGmmaWarpSpecializedImplicitGemmILS5_0ELi11ELi2EN4cute5tupleIJNSA_1CILi2EEENSC_ILi1EEESE_EEENS1_36KernelImplicitTmaWarpSpecializedSm90ELi1EEENSB_IJNSC_ILi256EEENSC_ILi64EEENSB_IJSJ_EEEEEENS_12float_e4m3_tESM_NSA_8TiledMMAINSA_8MMA_AtomIJNSA_4SM904GMMA30MMA_64x64x32_F32E4M3E4M3_SS_TNILNSQ_7ScaleInE1ELSS_1EEEEEENSA_6LayoutINSB_IJSE_SE_SE_EEENSB_IJNSC_ILi0EEESX_SX_EEEEENSB_IJNSA_10UnderscoreES10_S10_EEEEENS7_6detail26Sm90ImplicitGemmTileTraitsINSA_20SM90_TMA_LOAD_IM2COLENSA_14ComposedLayoutINSA_7SwizzleILi2ELi4ELi3EEENSA_18smem_ptr_flag_bitsILi8EEENSV_INSB_IJNSB_IJNSC_ILi8EEENSC_ILi32EEEEEENSB_IJSJ_SE_EEENSB_IJSE_NSC_ILi11EEEEEEEEENSB_IJNSB_IJSJ_NSC_ILi512EEEEEENSB_IJSE_SX_EEENSB_IJSX_NSC_ILi16384EEEEEEEEEEEEEvEENS14_INSA_23SM90_TMA_LOAD_MULTICASTENS16_IS18_S1A_NSV_INSB_IJNSB_IJS1B_S1B_EEES1E_S1G_EEENSB_IJS1J_S1K_NSB_IJSX_NSC_ILi4096EEEEEEEEEEEEEvEEEENS_8epilogue10collective6detail29Sm90TmaWarpSpecializedAdapterINS22_15DefaultEpilogueISM_NSB_IJNSB_IJlllEEESE_SX_EEES27_NS21_6thread17LinearCombinationISM_Li1EffLNS28_9ScaleType4KindE0ELNS_15FloatRoundStyleE2ESM_EENS_4gemm15EpilogueDefaultEEEEEvvEEEEvNT_6ParamsE)
        /*0008*/ 	.word	0x000000fa


	//----- nvinfo : EIATTR_FRAME_SIZE
	.align		4
.L_12:
        /*000c*/ 	.byte	0x04, 0x11
        /*000e*/ 	.short	(.L_14 - .L_13)
	.align		4
.L_13:
        /*0010*/ 	.word	index@(_ZN7cutlass13device_kernelINS_4conv6kernel13ConvUniversalINS1_16ConvProblemShapeILNS1_8OperatorE0ELi2EEENS1_10collective14CollectiveConvINS1_46MainloopSm90TmaGmmaWarpSpecializedImplicitGemmILS5_0ELi11ELi2EN4cute5tupleIJNSA_1CILi2EEENSC_ILi1EEESE_EEENS1_36KernelImplicitTmaWarpSpecializedSm90ELi1EEENSB_IJNSC_ILi256EEENSC_ILi64EEENSB_IJSJ_EEEEEENS_12float_e4m3_tESM_NSA_8TiledMMAINSA_8MMA_AtomIJNSA_4SM904GMMA30MMA_64x64x32_F32E4M3E4M3_SS_TNILNSQ_7ScaleInE1ELSS_1EEEEEENSA_6LayoutINSB_IJSE_SE_SE_EEENSB_IJNSC_ILi0EEESX_SX_EEEEENSB_IJNSA_10UnderscoreES10_S10_EEEEENS7_6detail26Sm90ImplicitGemmTileTraitsINSA_20SM90_TMA_LOAD_IM2COLENSA_14ComposedLayoutINSA_7SwizzleILi2ELi4ELi3EEENSA_18smem_ptr_flag_bitsILi8EEENSV_INSB_IJNSB_IJNSC_ILi8EEENSC_ILi32EEEEEENSB_IJSJ_SE_EEENSB_IJSE_NSC_ILi11EEEEEEEEENSB_IJNSB_IJSJ_NSC_ILi512EEEEEENSB_IJSE_SX_EEENSB_IJSX_NSC_ILi16384EEEEEEEEEEEEEvEENS14_INSA_23SM90_TMA_LOAD_MULTICASTENS16_IS18_S1A_NSV_INSB_IJNSB_IJS1B_S1B_EEES1E_S1G_EEENSB_IJS1J_S1K_NSB_IJSX_NSC_ILi4096EEEEEEEEEEEEEvEEEENS_8epilogue10collective6detail29Sm90TmaWarpSpecializedAdapterINS22_15DefaultEpilogueISM_NSB_IJNSB_IJlllEEESE_SX_EEES27_NS21_6thread17LinearCombinationISM_Li1EffLNS28_9ScaleType4KindE0ELNS_15FloatRoundStyleE2ESM_EENS_4gemm15EpilogueDefaultEEEEEvvEEEEvNT_6ParamsE)
        /*0014*/ 	.word	0x00000000


	//----- nvinfo : EIATTR_MIN_STACK_SIZE
	.align		4
.L_14:
        /*0018*/ 	.byte	0x04, 0x12
        /*001a*/ 	.short	(.L_16 - .L_15)
	.align		4
.L_15:
        /*001c*/ 	.word	index@(_ZN7cutlass13device_kernelINS_4conv6kernel13ConvUniversalINS1_16ConvProblemShapeILNS1_8OperatorE0ELi2EEENS1_10collective14CollectiveConvINS1_46MainloopSm90TmaGmmaWarpSpecializedImplicitGemmILS5_0ELi11ELi2EN4cute5tupleIJNSA_1CILi2EEENSC_ILi1EEESE_EEENS1_36KernelImplicitTmaWarpSpecializedSm90ELi1EEENSB_IJNSC_ILi256EEENSC_ILi64EEENSB_IJSJ_EEEEEENS_12float_e4m3_tESM_NSA_8TiledMMAINSA_8MMA_AtomIJNSA_4SM904GMMA30MMA_64x64x32_F32E4M3E4M3_SS_TNILNSQ_7ScaleInE1ELSS_1EEEEEENSA_6LayoutINSB_IJSE_SE_SE_EEENSB_IJNSC_ILi0EEESX_SX_EEEEENSB_IJNSA_10UnderscoreES10_S10_EEEEENS7_6detail26Sm90ImplicitGemmTileTraitsINSA_20SM90_TMA_LOAD_IM2COLENSA_14ComposedLayoutINSA_7SwizzleILi2ELi4ELi3EEENSA_18smem_ptr_flag_bitsILi8EEENSV_INSB_IJNSB_IJNSC_ILi8EEENSC_ILi32EEEEEENSB_IJSJ_SE_EEENSB_IJSE_NSC_ILi11EEEEEEEEENSB_IJNSB_IJSJ_NSC_ILi512EEEEEENSB_IJSE_SX_EEENSB_IJSX_NSC_ILi16384EEEEEEEEEEEEEvEENS14_INSA_23SM90_TMA_LOAD_MULTICASTENS16_IS18_S1A_NSV_INSB_IJNSB_IJS1B_S1B_EEES1E_S1G_EEENSB_IJS1J_S1K_NSB_IJSX_NSC_ILi4096EEEEEEEEEEEEEvEEEENS_8epilogue10collective6detail29Sm90TmaWarpSpecializedAdapterINS22_15DefaultEpilogueISM_NSB_IJNSB_IJlllEEESE_SX_EEES27_NS21_6thread17LinearCombinationISM_Li1EffLNS28_9ScaleType4KindE0ELNS_15FloatRoundStyleE2ESM_EENS_4gemm15EpilogueDefaultEEEEEvvEEEEvNT_6ParamsE)
        /*0020*/ 	.word	0x00000000
.L_16:


//--------------------- .nv.compat                --------------------------
	.section	.nv.compat,"",@"SHT_CUDA_COMPAT_INFO"
	.align	4
        /*0000*/ 	.byte	0x02, 0x09, 0x01, 0x00, 0x02, 0x02, 0x04, 0x00, 0x02, 0x05, 0x05, 0x00, 0x03, 0x07, 0x01, 0x01
        /*0010*/ 	.byte	0x02, 0x03, 0x01, 0x00, 0x02, 0x06, 0x01, 0x00, 0x04, 0x0b, 0x08, 0x00, 0x00, 0x00, 0x00, 0x00
        /*0020*/ 	.byte	0x00, 0x00, 0x00, 0x00


//--------------------- .nv.info._ZN7cutlass13device_kernelINS_4conv6kernel13ConvUniversalINS1_16ConvProblemShapeILNS1_8OperatorE0ELi2EEENS1_10collective14CollectiveConvINS1_46MainloopSm90TmaGmmaWarpSpecializedImplicitGemmILS5_0ELi11ELi2EN4cute5tupleIJNSA_1CILi2EEENSC_ILi1EEESE_EEENS1_36KernelImplicitTmaWarpSpecializedSm90ELi1EEENSB_IJNSC_ILi256EEENSC_ILi64EEENSB_IJSJ_EEEEEENS_12float_e4m3_tESM_NSA_8TiledMMAINSA_8MMA_AtomIJNSA_4SM904GMMA30MMA_64x64x32_F32E4M3E4M3_SS_TNILNSQ_7ScaleInE1ELSS_1EEEEEENSA_6LayoutINSB_IJSE_SE_SE_EEENSB_IJNSC_ILi0EEESX_SX_EEEEENSB_IJNSA_10UnderscoreES10_S10_EEEEENS7_6detail26Sm90ImplicitGemmTileTraitsINSA_20SM90_TMA_LOAD_IM2COLENSA_14ComposedLayoutINSA_7SwizzleILi2ELi4ELi3EEENSA_18smem_ptr_flag_bitsILi8EEENSV_INSB_IJNSB_IJNSC_ILi8EEENSC_ILi32EEEEEENSB_IJSJ_SE_EEENSB_IJSE_NSC_ILi11EEEEEEEEENSB_IJNSB_IJSJ_NSC_ILi512EEEEEENSB_IJSE_SX_EEENSB_IJSX_NSC_ILi16384EEEEEEEEEEEEEvEENS14_INSA_23SM90_TMA_LOAD_MULTICASTENS16_IS18_S1A_NSV_INSB_IJNSB_IJS1B_S1B_EEES1E_S1G_EEENSB_IJS1J_S1K_NSB_IJSX_NSC_ILi4096EEEEEEEEEEEEEvEEEENS_8epilogue10collective6detail29Sm90TmaWarpSpecializedAdapterINS22_15DefaultEpilogueISM_NSB_IJNSB_IJlllEEESE_SX_EEES27_NS21_6thread17LinearCombinationISM_Li1EffLNS28_9ScaleType4KindE0ELNS_15FloatRoundStyleE2ESM_EENS_4gemm15EpilogueDefaultEEEEEvvEEEEvNT_6ParamsE --------------------------
	.section	.nv.info._ZN7cutlass13device_kernelINS_4conv6kernel13ConvUniversalINS1_16ConvProblemShapeILNS1_8OperatorE0ELi2EEENS1_10collective14CollectiveConvINS1_46MainloopSm90TmaGmmaWarpSpecializedImplicitGemmILS5_0ELi11ELi2EN4cute5tupleIJNSA_1CILi2EEENSC_ILi1EEESE_EEENS1_36KernelImplicitTmaWarpSpecializedSm90ELi1EEENSB_IJNSC_ILi256EEENSC_ILi64EEENSB_IJSJ_EEEEEENS_12float_e4m3_tESM_NSA_8TiledMMAINSA_8MMA_AtomIJNSA_4SM904GMMA30MMA_64x64x32_F32E4M3E4M3_SS_TNILNSQ_7ScaleInE1ELSS_1EEEEEENSA_6LayoutINSB_IJSE_SE_SE_EEENSB_IJNSC_ILi0EEESX_SX_EEEEENSB_IJNSA_10UnderscoreES10_S10_EEEEENS7_6detail26Sm90ImplicitGemmTileTraitsINSA_20SM90_TMA_LOAD_IM2COLENSA_14ComposedLayoutINSA_7SwizzleILi2ELi4ELi3EEENSA_18smem_ptr_flag_bitsILi8EEENSV_INSB_IJNSB_IJNSC_ILi8EEENSC_ILi32EEEEEENSB_IJSJ_SE_EEENSB_IJSE_NSC_ILi11EEEEEEEEENSB_IJNSB_IJSJ_NSC_ILi512EEEEEENSB_IJSE_SX_EEENSB_IJSX_NSC_ILi16384EEEEEEEEEEEEEvEENS14_INSA_23SM90_TMA_LOAD_MULTICASTENS16_IS18_S1A_NSV_INSB_IJNSB_IJS1B_S1B_EEES1E_S1G_EEENSB_IJS1J_S1K_NSB_IJSX_NSC_ILi4096EEEEEEEEEEEEEvEEEENS_8epilogue10collective6detail29Sm90TmaWarpSpecializedAdapterINS22_15DefaultEpilogueISM_NSB_IJNSB_IJlllEEESE_SX_EEES27_NS21_6thread17LinearCombinationISM_Li1EffLNS28_9ScaleType4KindE0ELNS_15FloatRoundStyleE2ESM_EENS_4gemm15EpilogueDefaultEEEEEvvEEEEvNT_6ParamsE,"",@"SHT_CUDA_INFO"
	.sectionflags	@""
	.align	4


	//----- nvinfo : EIATTR_CUDA_API_VERSION
	.align		4
        /*0000*/ 	.byte	0x04, 0x37
        /*0002*/ 	.short	(.L_18 - .L_17)
.L_17:
        /*0004*/ 	.word	0x00000082


	//----- nvinfo : EIATTR_KPARAM_INFO
	.align		4
.L_18:
        /*0008*/ 	.byte	0x04, 0x17
        /*000a*/ 	.short	(.L_20 - .L_19)
.L_19:
        /*000c*/ 	.word	0x00000000
        /*0010*/ 	.short	0x0000
        /*0012*/ 	.short	0x0070
        /*0014*/ 	.byte	0x00, 0xf0, 0x01, 0x0e


	//----- nvinfo : EIATTR_SPARSE_MMA_MASK
	.align		4
.L_20:
        /*0018*/ 	.byte	0x03, 0x50
        /*001a*/ 	.short	0x0000


	//----- nvinfo : EIATTR_MAXREG_COUNT
	.align		4
        /*001c*/ 	.byte	0x03, 0x1b
        /*001e*/ 	.short	0x00ff


	//----- nvinfo : EIATTR_NUM_BARRIERS
	.align		4
        /*0020*/ 	.byte	0x02, 0x4c
        /*0022*/ 	.byte	0x01
	.zero		1


	//----- nvinfo : EIATTR_MERCURY_ISA_VERSION
	.align		4
        /*0024*/ 	.byte	0x03, 0x5f
        /*0026*/ 	.short	0x0101


	//----- nvinfo : EIATTR_COOP_GROUP_MASK_REGIDS
	.align		4
        /*0028*/ 	.byte	0x04, 0x29
        /*002a*/ 	.short	(.L_22 - .L_21)


	//   ....[0]....
.L_21:
        /*002c*/ 	.word	0xffffffff


	//   ....[1]....
        /*0030*/ 	.word	0xffffffff


	//   ....[2]....
        /*0034*/ 	.word	0xffffffff


	//   ....[3]....
        /*0038*/ 	.word	0xffffffff


	//----- nvinfo : EIATTR_COOP_GROUP_INSTR_OFFSETS
	.align		4
.L_22:
        /*003c*/ 	.byte	0x04, 0x28
        /*003e*/ 	.short	(.L_24 - .L_23)


	//   ....[0]....
.L_23:
        /*0040*/ 	.word	0x00000070


	//   ....[1]....
        /*0044*/ 	.word	0x00000080


	//   ....[2]....
        /*0048*/ 	.word	0x00000140


	//   ....[3]....
        /*004c*/ 	.word	0x000007b0


	//----- nvinfo : EIATTR_MBARRIER_INSTR_OFFSETS
	.align		4
.L_24:
        /*0050*/ 	.byte	0x04, 0x39
        /*0052*/ 	.short	(.L_26 - .L_25)


	//   ....[0]....
.L_25:
        /*0054*/ 	.word	0x00000310
        /*0058*/ 	.word	0x000000ff
        /*005c*/ 	.word	0x00037000
        /*0060*/ 	.short	0x0100
        /*0062*/ 	.byte	0x08
	.zero		1


	//   ....[1]....
        /*0064*/ 	.word	0x00000320
        /*0068*/ 	.word	0x000000ff
        /*006c*/ 	.word	0x00037058
        /*0070*/ 	.short	0x0100
        /*0072*/ 	.byte	0x08
	.zero		1


	//   ....[2]....
        /*0074*/ 	.word	0x00000330
        /*0078*/ 	.word	0x000000ff
        /*007c*/ 	.word	0x00037008
        /*0080*/ 	.short	0x0100
        /*0082*/ 	.byte	0x08
	.zero		1


	//   ....[3]....
        /*0084*/ 	.word	0x00000340
        /*0088*/ 	.word	0x000000ff
        /*008c*/ 	.word	0x00037060
        /*0090*/ 	.short	0x0100
        /*0092*/ 	.byte	0x08
	.zero		1


	//   ....[4]....
        /*0094*/ 	.word	0x00000350
        /*0098*/ 	.word	0x000000ff
        /*009c*/ 	.word	0x00037010
        /*00a0*/ 	.short	0x0100
        /*00a2*/ 	.byte	0x08
	.zero		1


	//   ....[5]....
        /*00a4*/ 	.word	0x00000360
        /*00a8*/ 	.word	0x000000ff
        /*00ac*/ 	.word	0x00037068
        /*00b0*/ 	.short	0x0100
        /*00b2*/ 	.byte	0x08
	.zero		1


	//   ....[6]....
        /*00b4*/ 	.word	0x00000370
        /*00b8*/ 	.word	0x000000ff
        /*00bc*/ 	.word	0x00037018
        /*00c0*/ 	.short	0x0100
        /*00c2*/ 	.byte	0x08
	.zero		1


	//   ....[7]....
        /*00c4*/ 	.word	0x00000380
        /*00c8*/ 	.word	0x000000ff
        /*00cc*/ 	.word	0x00037070
        /*00d0*/ 	.short	0x0100
        /*00d2*/ 	.byte	0x08
	.zero		1


	//   ....[8]....
        /*00d4*/ 	.word	0x00000390
        /*00d8*/ 	.word	0x000000ff
        /*00dc*/ 	.word	0x00037020
        /*00e0*/ 	.short	0x0100
        /*00e2*/ 	.byte	0x08
	.zero		1


	//   ....[9]....
        /*00e4*/ 	.word	0x000003a0
        /*00e8*/ 	.word	0x000000ff
        /*00ec*/ 	.word	0x00037078
        /*00f0*/ 	.short	0x0100
        /*00f2*/ 	.byte	0x08
	.zero		1


	//   ....[10]....
        /*00f4*/ 	.word	0x000003b0
        /*00f8*/ 	.word	0x000000ff
        /*00fc*/ 	.word	0x00037028
        /*0100*/ 	.short	0x0100
        /*0102*/ 	.byte	0x08
	.zero		1


	//   ....[11]....
        /*0104*/ 	.word	0x000003c0
        /*0108*/ 	.word	0x000000ff
        /*010c*/ 	.word	0x00037080
        /*0110*/ 	.short	0x0100
        /*0112*/ 	.byte	0x08
	.zero		1


	//   ....[12]....
        /*0114*/ 	.word	0x000003d0
        /*0118*/ 	.word	0x000000ff
        /*011c*/ 	.word	0x00037030
        /*0120*/ 	.short	0x0100
        /*0122*/ 	.byte	0x08
	.zero		1


	//   ....[13]....
        /*0124*/ 	.word	0x000003e0
        /*0128*/ 	.word	0x000000ff
        /*012c*/ 	.word	0x00037088
        /*0130*/ 	.short	0x0100
        /*0132*/ 	.byte	0x08
	.zero		1


	//   ....[14]....
        /*0134*/ 	.word	0x000003f0
        /*0138*/ 	.word	0x000000ff
        /*013c*/ 	.word	0x00037038
        /*0140*/ 	.short	0x0100
        /*0142*/ 	.byte	0x08
	.zero		1


	//   ....[15]....
        /*0144*/ 	.word	0x00000400
        /*0148*/ 	.word	0x000000ff
        /*014c*/ 	.word	0x00037090
        /*0150*/ 	.short	0x0100
        /*0152*/ 	.byte	0x08
	.zero		1


	//   ....[16]....
        /*0154*/ 	.word	0x00000410
        /*0158*/ 	.word	0x000000ff
        /*015c*/ 	.word	0x00037040
        /*0160*/ 	.short	0x0100
        /*0162*/ 	.byte	0x08
	.zero		1


	//   ....[17]....
        /*0164*/ 	.word	0x00000420
        /*0168*/ 	.word	0x000000ff
        /*016c*/ 	.word	0x00037098
        /*0170*/ 	.short	0x0100
        /*0172*/ 	.byte	0x08
	.zero		1


	//   ....[18]....
        /*0174*/ 	.word	0x00000430
        /*0178*/ 	.word	0x000000ff
        /*017c*/ 	.word	0x00037048
        /*0180*/ 	.short	0x0100
        /*0182*/ 	.byte	0x08
	.zero		1


	//   ....[19]....
        /*0184*/ 	.word	0x00000440
        /*0188*/ 	.word	0x000000ff
        /*018c*/ 	.word	0x000370a0
        /*0190*/ 	.short	0x0100
        /*0192*/ 	.byte	0x08
	.zero		1


	//   ....[20]....
        /*0194*/ 	.word	0x00000450
        /*0198*/ 	.word	0x000000ff
        /*019c*/ 	.word	0x00037050
        /*01a0*/ 	.short	0x0100
        /*01a2*/ 	.byte	0x08
	.zero		1


	//   ....[21]....
        /*01a4*/ 	.word	0x00000460
        /*01a8*/ 	.word	0x000000ff
        /*01ac*/ 	.word	0x000370a8
        /*01b0*/ 	.short	0x0100
        /*01b2*/ 	.byte	0x08
	.zero		1


	//   ....[22]....
        /*01b4*/ 	.word	0x00001000
        /*01b8*/ 	.word	0x00000006
        /*01bc*/ 	.word	0x00037000
        /*01c0*/ 	.short	0x010a
        /*01c2*/ 	.byte	0x3f
	.zero		1


	//   ....[23]....
        /*01c4*/ 	.word	0x00001480
        /*01c8*/ 	.word	0x00000007
        /*01cc*/ 	.word	0x00037000
        /*01d0*/ 	.short	0x010a
        /*01d2*/ 	.byte	0x3f
	.zero		1


	//   ....[24]....
        /*01d4*/ 	.word	0x00001780
        /*01d8*/ 	.word	0x00000006
        /*01dc*/ 	.word	0x00000000
        /*01e0*/ 	.short	0x0101
        /*01e2*/ 	.byte	0x3f
	.zero		1


	//   ....[25]....
        /*01e4*/ 	.word	0x000019b0
        /*01e8*/ 	.word	0x00000004
        /*01ec*/ 	.word	0x00000000
        /*01f0*/ 	.short	0x0101
        /*01f2*/ 	.byte	0x3f
	.zero		1


	//   ....[26]....
        /*01f4*/ 	.word	0x0000f110
        /*01f8*/ 	.word	0x0000000e
        /*01fc*/ 	.word	0x00037058
        /*0200*/ 	.short	0x010a
        /*0202*/ 	.byte	0x3f
	.zero		1


	//   ....[27]....
        /*0204*/ 	.word	0x0000f7d0
        /*0208*/ 	.word	0x00000002
        /*020c*/ 	.word	0x00000000
        /*0210*/ 	.short	0x010a
        /*0212*/ 	.byte	0x3f
	.zero		1


	//   ....[28]....
        /*0214*/ 	.word	0x0000f880
        /*0218*/ 	.word	0x00000000
        /*021c*/ 	.word	0x00000000
        /*0220*/ 	.short	0x010a
        /*0222*/ 	.byte	0x3f
	.zero		1


	//   ....[29]....
        /*0224*/ 	.word	0x0000f930
        /*0228*/ 	.word	0x00000000
        /*022c*/ 	.word	0x00000000
        /*0230*/ 	.short	0x010a
        /*0232*/ 	.byte	0x3f
	.zero		1


	//   ....[30]....
        /*0234*/ 	.word	0x0000f9e0
        /*0238*/ 	.word	0x00000000
        /*023c*/ 	.word	0x00000000
        /*0240*/ 	.short	0x010a
        /*0242*/ 	.byte	0x3f
	.zero		1


	//   ....[31]....
        /*0244*/ 	.word	0x0000fa90
        /*0248*/ 	.word	0x00000000
        /*024c*/ 	.word	0x00000000
        /*0250*/ 	.short	0x010a
        /*0252*/ 	.byte	0x3f
	.zero		1


	//   ....[32]....
        /*0254*/ 	.word	0x0000fb40
        /*0258*/ 	.word	0x00000000
        /*025c*/ 	.word	0x00000000
        /*0260*/ 	.short	0x010a
        /*0262*/ 	.byte	0x3f
	.zero		1


	//   ....[33]....
        /*0264*/ 	.word	0x0000fbf0
        /*0268*/ 	.word	0x00000000
        /*026c*/ 	.word	0x00000000
        /*0270*/ 	.short	0x010a
        /*0272*/ 	.byte	0x3f
	.zero		1


	//   ....[34]....
        /*0274*/ 	.word	0x0000fca0
        /*0278*/ 	.word	0x00000000
        /*027c*/ 	.word	0x00000000
        /*0280*/ 	.short	0x010a
        /*0282*/ 	.byte	0x3f
	.zero		1


	//   ....[35]....
        /*0284*/ 	.word	0x0000fd50
        /*0288*/ 	.word	0x00000000
        /*028c*/ 	.word	0x00000000
        /*0290*/ 	.short	0x010a
        /*0292*/ 	.byte	0x3f
	.zero		1


	//   ....[36]....
        /*0294*/ 	.word	0x0000fe00
        /*0298*/ 	.word	0x00000000
        /*029c*/ 	.word	0x00000000
        /*02a0*/ 	.short	0x010a
        /*02a2*/ 	.byte	0x3f
	.zero		1


	//   ....[37]....
        /*02a4*/ 	.word	0x0000feb0
        /*02a8*/ 	.word	0x00000004
        /*02ac*/ 	.word	0x00000000
        /*02b0*/ 	.short	0x010a
        /*02b2*/ 	.byte	0x3f
	.zero		1


	//----- nvinfo : EIATTR_NUM_MBARRIERS
	.align		4
.L_26:
        /*02b4*/ 	.byte	0x03, 0x38
        /*02b6*/ 	.short	0x0016


	//----- nvinfo : EIATTR_EXIT_INSTR_OFFSETS
	.align		4
        /*02b8*/ 	.byte	0x04, 0x1c
        /*02ba*/ 	.short	(.L_28 - .L_27)


	//   ....[0]....
.L_27:
        /*02bc*/ 	.word	0x00000b30


	//   ....[1]....
        /*02c0*/ 	.word	0x00001b00


	//   ....[2]....
        /*02c4*/ 	.word	0x000097b0


	//   ....[3]....
        /*02c8*/ 	.word	0x00009880


	//   ....[4]....
        /*02cc*/ 	.word	0x0000ee50


	//   ....[5]....
        /*02d0*/ 	.word	0x0000ef00


	//   ....[6]....
        /*02d4*/ 	.word	0x0000ef20


	//   ....[7]....
        /*02d8*/ 	.word	0x0000f6c0


	//   ....[8]....
        /*02dc*/ 	.word	0x0000fee0


	//----- nvinfo : EIATTR_MAX_THREADS
	.align		4
.L_28:
        /*02e0*/ 	.byte	0x04, 0x05
        /*02e2*/ 	.short	(.L_30 - .L_29)
.L_29:
        /*02e4*/ 	.word	0x00000100
        /*02e8*/ 	.word	0x00000001
        /*02ec*/ 	.word	0x00000001


	//----- nvinfo : EIATTR_CRS_STACK_SIZE
	.align		4
.L_30:
        /*02f0*/ 	.byte	0x04, 0x1e
        /*02f2*/ 	.short	(.L_32 - .L_31)
.L_31:
        /*02f4*/ 	.word	0x00000000


	//----- nvinfo : EIATTR_CBANK_PARAM_SIZE
	.align		4
.L_32:
        /*02f8*/ 	.byte	0x03, 0x19
        /*02fa*/ 	.short	0x03f0


	//----- nvinfo : EIATTR_PARAM_CBANK
	.align		4
        /*02fc*/ 	.byte	0x04, 0x0a
        /*02fe*/ 	.short	(.L_34 - .L_33)
	.align		4
.L_33:
        /*0300*/ 	.word	index@(.nv.constant0._ZN7cutlass13device_kernelINS_4conv6kernel13ConvUniversalINS1_16ConvProblemShapeILNS1_8OperatorE0ELi2EEENS1_10collective14CollectiveConvINS1_46MainloopSm90TmaGmmaWarpSpecializedImplicitGemmILS5_0ELi11ELi2EN4cute5tupleIJNSA_1CILi2EEENSC_ILi1EEESE_EEENS1_36KernelImplicitTmaWarpSpecializedSm90ELi1EEENSB_IJNSC_ILi256EEENSC_ILi64EEENSB_IJSJ_EEEEEENS_12float_e4m3_tESM_NSA_8TiledMMAINSA_8MMA_AtomIJNSA_4SM904GMMA30MMA_64x64x32_F32E4M3E4M3_SS_TNILNSQ_7ScaleInE1ELSS_1EEEEEENSA_6LayoutINSB_IJSE_SE_SE_EEENSB_IJNSC_ILi0EEESX_SX_EEEEENSB_IJNSA_10UnderscoreES10_S10_EEEEENS7_6detail26Sm90ImplicitGemmTileTraitsINSA_20SM90_TMA_LOAD_IM2COLENSA_14ComposedLayoutINSA_7SwizzleILi2ELi4ELi3EEENSA_18smem_ptr_flag_bitsILi8EEENSV_INSB_IJNSB_IJNSC_ILi8EEENSC_ILi32EEEEEENSB_IJSJ_SE_EEENSB_IJSE_NSC_ILi11EEEEEEEEENSB_IJNSB_IJSJ_NSC_ILi512EEEEEENSB_IJSE_SX_EEENSB_IJSX_NSC_ILi16384EEEEEEEEEEEEEvEENS14_INSA_23SM90_TMA_LOAD_MULTICASTENS16_IS18_S1A_NSV_INSB_IJNSB_IJS1B_S1B_EEES1E_S1G_EEENSB_IJS1J_S1K_NSB_IJSX_NSC_ILi4096EEEEEEEEEEEEEvEEEENS_8epilogue10collective6detail29Sm90TmaWarpSpecializedAdapterINS22_15DefaultEpilogueISM_NSB_IJNSB_IJlllEEESE_SX_EEES27_NS21_6thread17LinearCombinationISM_Li1EffLNS28_9ScaleType4KindE0ELNS_15FloatRoundStyleE2ESM_EENS_4gemm15EpilogueDefaultEEEEEvvEEEEvNT_6ParamsE)
        /*0304*/ 	.short	0x0210
        /*0306*/ 	.short	0x03f0


	//----- nvinfo : EIATTR_SW_WAR
	.align		4
.L_34:
        /*0308*/ 	.byte	0x04, 0x36
        /*030a*/ 	.short	(.L_36 - .L_35)
.L_35:
        /*030c*/ 	.word	0x00000008
.L_36:


//--------------------- .nv.callgraph             --------------------------
	.section	.nv.callgraph,"",@"SHT_CUDA_CALLGRAPH"
	.align	4
	.sectionentsize	8
	.align		4
        /*0000*/ 	.word	0x00000000
	.align		4
        /*0004*/ 	.word	0xffffffff
	.align		4
        /*0008*/ 	.word	0x00000000
	.align		4
        /*000c*/ 	.word	0xfffffffe
	.align		4
        /*0010*/ 	.word	0x00000000
	.align		4
        /*0014*/ 	.word	0xfffffffd
	.align		4
        /*0018*/ 	.word	0x00000000
	.align		4
        /*001c*/ 	.word	0xfffffffc


//--------------------- .nv.constant4             --------------------------
	.section	.nv.constant4,"a",@progbits
	.align	8
	.align		8
.nv.constant4:
        /*0000*/ 	.dword	_ZN39_INTERNAL_0b37ab60_4_k_cu_cc6d9c8a_27804cuda3std3__45__cpo5beginE
	.align		8
        /*0008*/ 	.dword	_ZN39_INTERNAL_0b37ab60_4_k_cu_cc6d9c8a_27804cuda3std3__45__cpo3endE
	.align		8
        /*0010*/ 	.dword	_ZN39_INTERNAL_0b37ab60_4_k_cu_cc6d9c8a_27804cuda3std3__45__cpo6cbeginE
	.align		8
        /*0018*/ 	.dword	_ZN39_INTERNAL_0b37ab60_4_k_cu_cc6d9c8a_27804cuda3std3__45__cpo4cendE
	.align		8
        /*0020*/ 	.dword	_ZN39_INTERNAL_0b37ab60_4_k_cu_cc6d9c8a_27804cuda3std3__441_GLOBAL__N__0b37ab60_4_k_cu_cc6d9c8a_27806ignoreE
	.align		8
        /*0028*/ 	.dword	_ZN39_INTERNAL_0b37ab60_4_k_cu_cc6d9c8a_27804cuda3std3__419piecewise_constructE
	.align		8
        /*0030*/ 	.dword	_ZN39_INTERNAL_0b37ab60_4_k_cu_cc6d9c8a_27804cuda3std3__48in_placeE
	.align		8
        /*0038*/ 	.dword	_ZN39_INTERNAL_0b37ab60_4_k_cu_cc6d9c8a_27804cuda3std6ranges3__45__cpo4swapE
	.align		8
        /*0040*/ 	.dword	_ZN39_INTERNAL_0b37ab60_4_k_cu_cc6d9c8a_27804cuda3std6ranges3__45__cpo9iter_moveE
	.align		8
        /*0048*/ 	.dword	_ZN39_INTERNAL_0b37ab60_4_k_cu_cc6d9c8a_27804cute7productE
	.align		8
        /*0050*/ 	.dword	_ZN39_INTERNAL_0b37ab60_4_k_cu_cc6d9c8a_27804cute1_E


//--------------------- .text._ZN7cutlass13device_kernelINS_4conv6kernel13ConvUniversalINS1_16ConvProblemShapeILNS1_8OperatorE0ELi2EEENS1_10collective14CollectiveConvINS1_46MainloopSm90TmaGmmaWarpSpecializedImplicitGemmILS5_0ELi11ELi2EN4cute5tupleIJNSA_1CILi2EEENSC_ILi1EEESE_EEENS1_36KernelImplicitTmaWarpSpecializedSm90ELi1EEENSB_IJNSC_ILi256EEENSC_ILi64EEENSB_IJSJ_EEEEEENS_12float_e4m3_tESM_NSA_8TiledMMAINSA_8MMA_AtomIJNSA_4SM904GMMA30MMA_64x64x32_F32E4M3E4M3_SS_TNILNSQ_7ScaleInE1ELSS_1EEEEEENSA_6LayoutINSB_IJSE_SE_SE_EEENSB_IJNSC_ILi0EEESX_SX_EEEEENSB_IJNSA_10UnderscoreES10_S10_EEEEENS7_6detail26Sm90ImplicitGemmTileTraitsINSA_20SM90_TMA_LOAD_IM2COLENSA_14ComposedLayoutINSA_7SwizzleILi2ELi4ELi3EEENSA_18smem_ptr_flag_bitsILi8EEENSV_INSB_IJNSB_IJNSC_ILi8EEENSC_ILi32EEEEEENSB_IJSJ_SE_EEENSB_IJSE_NSC_ILi11EEEEEEEEENSB_IJNSB_IJSJ_NSC_ILi512EEEEEENSB_IJSE_SX_EEENSB_IJSX_NSC_ILi16384EEEEEEEEEEEEEvEENS14_INSA_23SM90_TMA_LOAD_MULTICASTENS16_IS18_S1A_NSV_INSB_IJNSB_IJS1B_S1B_EEES1E_S1G_EEENSB_IJS1J_S1K_NSB_IJSX_NSC_ILi4096EEEEEEEEEEEEEvEEEENS_8epilogue10collective6detail29Sm90TmaWarpSpecializedAdapterINS22_15DefaultEpilogueISM_NSB_IJNSB_IJlllEEESE_SX_EEES27_NS21_6thread17LinearCombinationISM_Li1EffLNS28_9ScaleType4KindE0ELNS_15FloatRoundStyleE2ESM_EENS_4gemm15EpilogueDefaultEEEEEvvEEEEvNT_6ParamsE --------------------------
	.section	.text._ZN7cutlass13device_kernelINS_4conv6kernel13ConvUniversalINS1_16ConvProblemShapeILNS1_8OperatorE0ELi2EEENS1_10collective14CollectiveConvINS1_46MainloopSm90TmaGmmaWarpSpecializedImplicitGemmILS5_0ELi11ELi2EN4cute5tupleIJNSA_1CILi2EEENSC_ILi1EEESE_EEENS1_36KernelImplicitTmaWarpSpecializedSm90ELi1EEENSB_IJNSC_ILi256EEENSC_ILi64EEENSB_IJSJ_EEEEEENS_12float_e4m3_tESM_NSA_8TiledMMAINSA_8MMA_AtomIJNSA_4SM904GMMA30MMA_64x64x32_F32E4M3E4M3_SS_TNILNSQ_7ScaleInE1ELSS_1EEEEEENSA_6LayoutINSB_IJSE_SE_SE_EEENSB_IJNSC_ILi0EEESX_SX_EEEEENSB_IJNSA_10UnderscoreES10_S10_EEEEENS7_6detail26Sm90ImplicitGemmTileTraitsINSA_20SM90_TMA_LOAD_IM2COLENSA_14ComposedLayoutINSA_7SwizzleILi2ELi4ELi3EEENSA_18smem_ptr_flag_bitsILi8EEENSV_INSB_IJNSB_IJNSC_ILi8EEENSC_ILi32EEEEEENSB_IJSJ_SE_EEENSB_IJSE_NSC_ILi11EEEEEEEEENSB_IJNSB_IJSJ_NSC_ILi512EEEEEENSB_IJSE_SX_EEENSB_IJSX_NSC_ILi16384EEEEEEEEEEEEEvEENS14_INSA_23SM90_TMA_LOAD_MULTICASTENS16_IS18_S1A_NSV_INSB_IJNSB_IJS1B_S1B_EEES1E_S1G_EEENSB_IJS1J_S1K_NSB_IJSX_NSC_ILi4096EEEEEEEEEEEEEvEEEENS_8epilogue10collective6detail29Sm90TmaWarpSpecializedAdapterINS22_15DefaultEpilogueISM_NSB_IJNSB_IJlllEEESE_SX_EEES27_NS21_6thread17LinearCombinationISM_Li1EffLNS28_9ScaleType4KindE0ELNS_15FloatRoundStyleE2ESM_EENS_4gemm15EpilogueDefaultEEEEEvvEEEEvNT_6ParamsE,"ax",@progbits
	.align	128
.text._ZN7cutlass13device_kernelINS_4conv6kernel13ConvUniversalINS1_16ConvProblemShapeILNS1_8OperatorE0ELi2EEENS1_10collective14CollectiveConvINS1_46MainloopSm90TmaGmmaWarpSpecializedImplicitGemmILS5_0ELi11ELi2EN4cute5tupleIJNSA_1CILi2EEENSC_ILi1EEESE_EEENS1_36KernelImplicitTmaWarpSpecializedSm90ELi1EEENSB_IJNSC_ILi256EEENSC_ILi64EEENSB_IJSJ_EEEEEENS_12float_e4m3_tESM_NSA_8TiledMMAINSA_8MMA_AtomIJNSA_4SM904GMMA30MMA_64x64x32_F32E4M3E4M3_SS_TNILNSQ_7ScaleInE1ELSS_1EEEEEENSA_6LayoutINSB_IJSE_SE_SE_EEENSB_IJNSC_ILi0EEESX_SX_EEEEENSB_IJNSA_10UnderscoreES10_S10_EEEEENS7_6detail26Sm90ImplicitGemmTileTraitsINSA_20SM90_TMA_LOAD_IM2COLENSA_14ComposedLayoutINSA_7SwizzleILi2ELi4ELi3EEENSA_18smem_ptr_flag_bitsILi8EEENSV_INSB_IJNSB_IJNSC_ILi8EEENSC_ILi32EEEEEENSB_IJSJ_SE_EEENSB_IJSE_NSC_ILi11EEEEEEEEENSB_IJNSB_IJSJ_NSC_ILi512EEEEEENSB_IJSE_SX_EEENSB_IJSX_NSC_ILi16384EEEEEEEEEEEEEvEENS14_INSA_23SM90_TMA_LOAD_MULTICASTENS16_IS18_S1A_NSV_INSB_IJNSB_IJS1B_S1B_EEES1E_S1G_EEENSB_IJS1J_S1K_NSB_IJSX_NSC_ILi4096EEEEEEEEEEEEEvEEEENS_8epilogue10collective6detail29Sm90TmaWarpSpecializedAdapterINS22_15DefaultEpilogueISM_NSB_IJNSB_IJlllEEESE_SX_EEES27_NS21_6thread17LinearCombinationISM_Li1EffLNS28_9ScaleType4KindE0ELNS_15FloatRoundStyleE2ESM_EENS_4gemm15EpilogueDefaultEEEEEvvEEEEvNT_6ParamsE:
        .type           _ZN7cutlass13device_kernelINS_4conv6kernel13ConvUniversalINS1_16ConvProblemShapeILNS1_8OperatorE0ELi2EEENS1_10collective14CollectiveConvINS1_46MainloopSm90TmaGmmaWarpSpecializedImplicitGemmILS5_0ELi11ELi2EN4cute5tupleIJNSA_1CILi2EEENSC_ILi1EEESE_EEENS1_36KernelImplicitTmaWarpSpecializedSm90ELi1EEENSB_IJNSC_ILi256EEENSC_ILi64EEENSB_IJSJ_EEEEEENS_12float_e4m3_tESM_NSA_8TiledMMAINSA_8MMA_AtomIJNSA_4SM904GMMA30MMA_64x64x32_F32E4M3E4M3_SS_TNILNSQ_7ScaleInE1ELSS_1EEEEEENSA_6LayoutINSB_IJSE_SE_SE_EEENSB_IJNSC_ILi0EEESX_SX_EEEEENSB_IJNSA_10UnderscoreES10_S10_EEEEENS7_6detail26Sm90ImplicitGemmTileTraitsINSA_20SM90_TMA_LOAD_IM2COLENSA_14ComposedLayoutINSA_7SwizzleILi2ELi4ELi3EEENSA_18smem_ptr_flag_bitsILi8EEENSV_INSB_IJNSB_IJNSC_ILi8EEENSC_ILi32EEEEEENSB_IJSJ_SE_EEENSB_IJSE_NSC_ILi11EEEEEEEEENSB_IJNSB_IJSJ_NSC_ILi512EEEEEENSB_IJSE_SX_EEENSB_IJSX_NSC_ILi16384EEEEEEEEEEEEEvEENS14_INSA_23SM90_TMA_LOAD_MULTICASTENS16_IS18_S1A_NSV_INSB_IJNSB_IJS1B_S1B_EEES1E_S1G_EEENSB_IJS1J_S1K_NSB_IJSX_NSC_ILi4096EEEEEEEEEEEEEvEEEENS_8epilogue10collective6detail29Sm90TmaWarpSpecializedAdapterINS22_15DefaultEpilogueISM_NSB_IJNSB_IJlllEEESE_SX_EEES27_NS21_6thread17LinearCombinationISM_Li1EffLNS28_9ScaleType4KindE0ELNS_15FloatRoundStyleE2ESM_EENS_4gemm15EpilogueDefaultEEEEEvvEEEEvNT_6ParamsE,@function
        .size           _ZN7cutlass13device_kernelINS_4conv6kernel13ConvUniversalINS1_16ConvProblemShapeILNS1_8OperatorE0ELi2EEENS1_10collective14CollectiveConvINS1_46MainloopSm90TmaGmmaWarpSpecializedImplicitGemmILS5_0ELi11ELi2EN4cute5tupleIJNSA_1CILi2EEENSC_ILi1EEESE_EEENS1_36KernelImplicitTmaWarpSpecializedSm90ELi1EEENSB_IJNSC_ILi256EEENSC_ILi64EEENSB_IJSJ_EEEEEENS_12float_e4m3_tESM_NSA_8TiledMMAINSA_8MMA_AtomIJNSA_4SM904GMMA30MMA_64x64x32_F32E4M3E4M3_SS_TNILNSQ_7ScaleInE1ELSS_1EEEEEENSA_6LayoutINSB_IJSE_SE_SE_EEENSB_IJNSC_ILi0EEESX_SX_EEEEENSB_IJNSA_10UnderscoreES10_S10_EEEEENS7_6detail26Sm90ImplicitGemmTileTraitsINSA_20SM90_TMA_LOAD_IM2COLENSA_14ComposedLayoutINSA_7SwizzleILi2ELi4ELi3EEENSA_18smem_ptr_flag_bitsILi8EEENSV_INSB_IJNSB_IJNSC_ILi8EEENSC_ILi32EEEEEENSB_IJSJ_SE_EEENSB_IJSE_NSC_ILi11EEEEEEEEENSB_IJNSB_IJSJ_NSC_ILi512EEEEEENSB_IJSE_SX_EEENSB_IJSX_NSC_ILi16384EEEEEEEEEEEEEvEENS14_INSA_23SM90_TMA_LOAD_MULTICASTENS16_IS18_S1A_NSV_INSB_IJNSB_IJS1B_S1B_EEES1E_S1G_EEENSB_IJS1J_S1K_NSB_IJSX_NSC_ILi4096EEEEEEEEEEEEEvEEEENS_8epilogue10collective6detail29Sm90TmaWarpSpecializedAdapterINS22_15DefaultEpilogueISM_NSB_IJNSB_IJlllEEESE_SX_EEES27_NS21_6thread17LinearCombinationISM_Li1EffLNS28_9ScaleType4KindE0ELNS_15FloatRoundStyleE2ESM_EENS_4gemm15EpilogueDefaultEEEEEvvEEEEvNT_6ParamsE,(.L_x_111 - _ZN7cutlass13device_kernelINS_4conv6kernel13ConvUniversalINS1_16ConvProblemShapeILNS1_8OperatorE0ELi2EEENS1_10collective14CollectiveConvINS1_46MainloopSm90TmaGmmaWarpSpecializedImplicitGemmILS5_0ELi11ELi2EN4cute5tupleIJNSA_1CILi2EEENSC_ILi1EEESE_EEENS1_36KernelImplicitTmaWarpSpecializedSm90ELi1EEENSB_IJNSC_ILi256EEENSC_ILi64EEENSB_IJSJ_EEEEEENS_12float_e4m3_tESM_NSA_8TiledMMAINSA_8MMA_AtomIJNSA_4SM904GMMA30MMA_64x64x32_F32E4M3E4M3_SS_TNILNSQ_7ScaleInE1ELSS_1EEEEEENSA_6LayoutINSB_IJSE_SE_SE_EEENSB_IJNSC_ILi0EEESX_SX_EEEEENSB_IJNSA_10UnderscoreES10_S10_EEEEENS7_6detail26Sm90ImplicitGemmTileTraitsINSA_20SM90_TMA_LOAD_IM2COLENSA_14ComposedLayoutINSA_7SwizzleILi2ELi4ELi3EEENSA_18smem_ptr_flag_bitsILi8EEENSV_INSB_IJNSB_IJNSC_ILi8EEENSC_ILi32EEEEEENSB_IJSJ_SE_EEENSB_IJSE_NSC_ILi11EEEEEEEEENSB_IJNSB_IJSJ_NSC_ILi512EEEEEENSB_IJSE_SX_EEENSB_IJSX_NSC_ILi16384EEEEEEEEEEEEEvEENS14_INSA_23SM90_TMA_LOAD_MULTICASTENS16_IS18_S1A_NSV_INSB_IJNSB_IJS1B_S1B_EEES1E_S1G_EEENSB_IJS1J_S1K_NSB_IJSX_NSC_ILi4096EEEEEEEEEEEEEvEEEENS_8epilogue10collective6detail29Sm90TmaWarpSpecializedAdapterINS22_15DefaultEpilogueISM_NSB_IJNSB_IJlllEEESE_SX_EEES27_NS21_6thread17LinearCombinationISM_Li1EffLNS28_9ScaleType4KindE0ELNS_15FloatRoundStyleE2ESM_EENS_4gemm15EpilogueDefaultEEEEEvvEEEEvNT_6ParamsE)
        .other          _ZN7cutlass13device_kernelINS_4conv6kernel13ConvUniversalINS1_16ConvProblemShapeILNS1_8OperatorE0ELi2EEENS1_10collective14CollectiveConvINS1_46MainloopSm90TmaGmmaWarpSpecializedImplicitGemmILS5_0ELi11ELi2EN4cute5tupleIJNSA_1CILi2EEENSC_ILi1EEESE_EEENS1_36KernelImplicitTmaWarpSpecializedSm90ELi1EEENSB_IJNSC_ILi256EEENSC_ILi64EEENSB_IJSJ_EEEEEENS_12float_e4m3_tESM_NSA_8TiledMMAINSA_8MMA_AtomIJNSA_4SM904GMMA30MMA_64x64x32_F32E4M3E4M3_SS_TNILNSQ_7ScaleInE1ELSS_1EEEEEENSA_6LayoutINSB_IJSE_SE_SE_EEENSB_IJNSC_ILi0EEESX_SX_EEEEENSB_IJNSA_10UnderscoreES10_S10_EEEEENS7_6detail26Sm90ImplicitGemmTileTraitsINSA_20SM90_TMA_LOAD_IM2COLENSA_14ComposedLayoutINSA_7SwizzleILi2ELi4ELi3EEENSA_18smem_ptr_flag_bitsILi8EEENSV_INSB_IJNSB_IJNSC_ILi8EEENSC_ILi32EEEEEENSB_IJSJ_SE_EEENSB_IJSE_NSC_ILi11EEEEEEEEENSB_IJNSB_IJSJ_NSC_ILi512EEEEEENSB_IJSE_SX_EEENSB_IJSX_NSC_ILi16384EEEEEEEEEEEEEvEENS14_INSA_23SM90_TMA_LOAD_MULTICASTENS16_IS18_S1A_NSV_INSB_IJNSB_IJS1B_S1B_EEES1E_S1G_EEENSB_IJS1J_S1K_NSB_IJSX_NSC_ILi4096EEEEEEEEEEEEEvEEEENS_8epilogue10collective6detail29Sm90TmaWarpSpecializedAdapterINS22_15DefaultEpilogueISM_NSB_IJNSB_IJlllEEESE_SX_EEES27_NS21_6thread17LinearCombinationISM_Li1EffLNS28_9ScaleType4KindE0ELNS_15FloatRoundStyleE2ESM_EENS_4gemm15EpilogueDefaultEEEEEvvEEEEvNT_6ParamsE,@"STO_CUDA_ENTRY STV_DEFAULT"
_ZN7cutlass13device_kernelINS_4conv6kernel13ConvUniversalINS1_16ConvProblemShapeILNS1_8OperatorE0ELi2EEENS1_10collective14CollectiveConvINS1_46MainloopSm90TmaGmmaWarpSpecializedImplicitGemmILS5_0ELi11ELi2EN4cute5tupleIJNSA_1CILi2EEENSC_ILi1EEESE_EEENS1_36KernelImplicitTmaWarpSpecializedSm90ELi1EEENSB_IJNSC_ILi256EEENSC_ILi64EEENSB_IJSJ_EEEEEENS_12float_e4m3_tESM_NSA_8TiledMMAINSA_8MMA_AtomIJNSA_4SM904GMMA30MMA_64x64x32_F32E4M3E4M3_SS_TNILNSQ_7ScaleInE1ELSS_1EEEEEENSA_6LayoutINSB_IJSE_SE_SE_EEENSB_IJNSC_ILi0EEESX_SX_EEEEENSB_IJNSA_10UnderscoreES10_S10_EEEEENS7_6detail26Sm90ImplicitGemmTileTraitsINSA_20SM90_TMA_LOAD_IM2COLENSA_14ComposedLayoutINSA_7SwizzleILi2ELi4ELi3EEENSA_18smem_ptr_flag_bitsILi8EEENSV_INSB_IJNSB_IJNSC_ILi8EEENSC_ILi32EEEEEENSB_IJSJ_SE_EEENSB_IJSE_NSC_ILi11EEEEEEEEENSB_IJNSB_IJSJ_NSC_ILi512EEEEEENSB_IJSE_SX_EEENSB_IJSX_NSC_ILi16384EEEEEEEEEEEEEvEENS14_INSA_23SM90_TMA_LOAD_MULTICASTENS16_IS18_S1A_NSV_INSB_IJNSB_IJS1B_S1B_EEES1E_S1G_EEENSB_IJS1J_S1K_NSB_IJSX_NSC_ILi4096EEEEEEEEEEEEEvEEEENS_8epilogue10collective6detail29Sm90TmaWarpSpecializedAdapterINS22_15DefaultEpilogueISM_NSB_IJNSB_IJlllEEESE_SX_EEES27_NS21_6thread17LinearCombinationISM_Li1EffLNS28_9ScaleType4KindE0ELNS_15FloatRoundStyleE2ESM_EENS_4gemm15EpilogueDefaultEEEEEvvEEEEvNT_6ParamsE:
[----:B------:R-:W-:Y:S01]  /*0000*/  LDC R1, c[0x0][0x28] ;  /* 0x00000a00ff017b82 */ /* 0x000fe20000000800 */
[----:B------:R-:W0:Y:S01]  /*0010*/  S2R R10, SR_TID.X ;  /* 0x00000000000a7919 */ /* 0x000e220000002100 */
[----:B------:R-:W-:Y:S01]  /*0020*/  ELECT P0, URZ, PT ;  /* 0x00000000003f782f */ /* 0x000fe20003800000 */
[----:B------:R-:W-:Y:S01]  /*0030*/  BSSY B0, `(.L_x_0) ;  /* 0x0000010000007945 */ /* 0x000fe20003800000 */
[----:B------:R-:W1:Y:S01]  /*0040*/  S2R R11, SR_CTAID.X ;  /* 0x00000000000b7919 */ /* 0x000e620000002500 */
[--C-:B0-----:R-:W-:Y:S02]  /*0050*/  SHF.R.U32.HI R0, RZ, 0x5, R10.reuse ;  /* 0x00000005ff007819 */ /* 0x101fe4000001160a */
[----:B------:R-:W-:-:S03]  /*0060*/  SHF.R.U32.HI R3, RZ, 0x7, R10 ;  /* 0x00000007ff037819 */ /* 0x000fc6000001160a */
[----:B------:R-:W0:Y:S04]  /*0070*/  SHFL.IDX PT, R2, R0, RZ, 0x1f ;  /* 0x00001fff00027589 */ /* 0x000e2800000e0000 */
[----:B------:R2:W3:Y:S01]  /*0080*/  SHFL.IDX PT, R7, R3, RZ, 0x1f ;  /* 0x00001fff03077589 */ /* 0x0004e200000e0000 */
[----:B0-----:R-:W-:-:S13]  /*0090*/  ISETP.NE.OR P0, PT, R2, RZ, !P0 ;  /* 0x000000ff0200720c */ /* 0x001fda0004705670 */
[----:B-123--:R-:W-:Y:S05]  /*00a0*/  @P0 BRA `(.L_x_1) ;  /* 0x0000000000200947 */ /* 0x00efea0003800000 */
[----:B------:R-:W-:Y:S02]  /*00b0*/  ULDC.64 UR4, c[0x0][0x198] ;  /* 0x0000660000047ab9 */ /* 0x000fe40000000a00 */
[----:B------:R-:W-:Y:S02]  /*00c0*/  UIADD3 UR6, UP0, UR4, 0xf0, URZ ;  /* 0x000000f004067890 */ /* 0x000fe4000ff1e03f */
[----:B------:R-:W-:Y:S02]  /*00d0*/  UIADD3 UR4, UP1, UR4, 0x1f0, URZ ;  /* 0x000001f004047890 */ /* 0x000fe4000ff3e03f */
[----:B------:R-:W-:Y:S02]  /*00e0*/  UIADD3.X UR7, URZ, UR5, URZ, UP0, !UPT ;  /* 0x000000053f077290 */ /* 0x000fe400087fe43f */
[----:B------:R-:W-:-:S07]  /*00f0*/  UIADD3.X UR5, URZ, UR5, URZ, UP1, !UPT ;  /* 0x000000053f057290 */ /* 0x000fce0008ffe43f */
[----:B------:R0:W-:Y:S02]  /*0100*/  UTMACCTL.PF [UR6] ;  /* 0x00000000060079b9 */ /* 0x0001e40008040000 */
[----:B------:R0:W-:Y:S02]  /*0110*/  UTMACCTL.PF [UR4] ;  /* 0x00000000040079b9 */ /* 0x0001e40008040000 */
[----:B0-----:R-:W-:Y:S01]  /*0120*/  NOP ;  /* 0x0000000000007918 */ /* 0x001fe20000000000 */
.L_x_1:
[----:B------:R-:W-:Y:S05]  /*0130*/  BSYNC B0 ;  /* 0x0000000000007941 */ /* 0x000fea0003800000 */
.L_x_0:
[----:B------:R-:W0:Y:S01]  /*0140*/  SHFL.IDX PT, R0, R0, RZ, 0x1f ;  /* 0x00001fff00007589 */ /* 0x000e2200000e0000 */
[----:B------:R-:W-:Y:S02]  /*0150*/  SHF.R.S32.HI R3, RZ, 0x1f, R10 ;  /* 0x0000001fff037819 */ /* 0x000fe4000001140a */
[----:B------:R-:W-:Y:S01]  /*0160*/  I2FP.F32.U32 R6, R11 ;  /* 0x0000000b00067245 */ /* 0x000fe20000201000 */
[----:B------:R-:W1:Y:S01]  /*0170*/  S2R R13, SR_CTAID.Y ;  /* 0x00000000000d7919 */ /* 0x000e620000002600 */
[----:B------:R-:W-:-:S04]  /*0180*/  LEA.HI R3, R3, R10, RZ, 0x7 ;  /* 0x0000000a03037211 */ /* 0x000fc800078f38ff */
[----:B------:R-:W-:-:S05]  /*0190*/  LOP3.LUT R3, R3, 0xffffff80, RZ, 0xc0, !PT ;  /* 0xffffff8003037812 */ /* 0x000fca00078ec0ff */
[----:B------:R-:W-:-:S05]  /*01a0*/  IMAD.IADD R12, R10, 0x1, -R3 ;  /* 0x000000010a0c7824 */ /* 0x000fca00078e0a03 */
[----:B------:R-:W-:-:S04]  /*01b0*/  SHF.R.S32.HI R3, RZ, 0x1f, R12 ;  /* 0x0000001fff037819 */ /* 0x000fc8000001140c */
[----:B------:R-:W-:Y:S02]  /*01c0*/  LEA.HI R3, R3, R12, RZ, 0x3 ;  /* 0x0000000c03037211 */ /* 0x000fe400078f18ff */
[----:B0-----:R-:W-:Y:S02]  /*01d0*/  ISETP.NE.AND P0, PT, R0, RZ, PT ;  /* 0x000000ff0000720c */ /* 0x001fe40003f05270 */
[--C-:B------:R-:W-:Y:S02]  /*01e0*/  SHF.R.S32.HI R4, RZ, 0x3, R3.reuse ;  /* 0x00000003ff047819 */ /* 0x100fe40000011403 */
[----:B------:R-:W-:Y:S02]  /*01f0*/  SHF.R.S32.HI R3, RZ, 0x1f, R3 ;  /* 0x0000001fff037819 */ /* 0x000fe40000011403 */
[----:B------:R-:W-:-:S07]  /*0200*/  SHF.R.S32.HI R5, RZ, 0x1f, R0 ;  /* 0x0000001fff057819 */ /* 0x000fce0000011400 */
[----:B-1----:R-:W-:Y:S05]  /*0210*/  @P0 BRA `(.L_x_2) ;  /* 0x00000000009c0947 */ /* 0x002fea0003800000 */
[----:B------:R-:W-:Y:S01]  /*0220*/  ELECT P0, URZ, PT ;  /* 0x00000000003f782f */ /* 0x000fe20003800000 */
[----:B------:R-:W-:-:S12]  /*0230*/  BSSY B0, `(.L_x_2) ;  /* 0x0000025000007945 */ /* 0x000fd80003800000 */
[----:B------:R-:W-:Y:S05]  /*0240*/  @!P0 BRA `(.L_x_3) ;  /* 0x00000000008c8947 */ /* 0x000fea0003800000 */
[----:B------:R-:W0:Y:S01]  /*0250*/  S2UR UR8, SR_CgaCtaId ;  /* 0x00000000000879c3 */ /* 0x000e220000008800 */
[----:B------:R-:W-:Y:S01]  /*0260*/  UMOV UR4, 0x400 ;  /* 0x0000040000047882 */ /* 0x000fe20000000000 */
[----:B------:R-:W-:Y:S01]  /*0270*/  UMOV UR5, 0x1 ;  /* 0x0000000100057882 */ /* 0x000fe20000000000 */
[----:B------:R-:W-:Y:S02]  /*0280*/  UMOV UR6, 0x2 ;  /* 0x0000000200067882 */ /* 0x000fe40000000000 */
[----:B------:R-:W-:-:S04]  /*0290*/  UIADD3 UR6, -UR6, 0x100000, URZ ;  /* 0x0010000006067890 */ /* 0x000fc8000fffe13f */
[----:B------:R-:W-:Y:S02]  /*02a0*/  USHF.L.U32 UR7, UR6, 0xb, URZ ;  /* 0x0000000b06077899 */ /* 0x000fe4000800063f */
[----:B------:R-:W-:Y:S02]  /*02b0*/  USHF.L.U32 UR6, UR6, 0x1, URZ ;  /* 0x0000000106067899 */ /* 0x000fe4000800063f */
[----:B0-----:R-:W-:Y:S02]  /*02c0*/  ULEA UR8, UR8, UR4, 0x18 ;  /* 0x0000000408087291 */ /* 0x001fe4000f8ec03f */
[----:B------:R-:W-:-:S04]  /*02d0*/  UIADD3 UR4, -UR5, 0x100000, URZ ;  /* 0x0010000005047890 */ /* 0x000fc8000fffe13f */
[----:B------:R-:W-:Y:S02]  /*02e0*/  USHF.L.U32 UR5, UR4, 0xb, URZ ;  /* 0x0000000b04057899 */ /* 0x000fe4000800063f */
[----:B------:R-:W-:Y:S01]  /*02f0*/  USHF.L.U32 UR4, UR4, 0x1, URZ ;  /* 0x0000000104047899 */ /* 0x000fe2000800063f */
[----:B------:R-:W0:Y:S11]  /*0300*/  FENCE.VIEW.ASYNC.S ;  /* 0x00000000000073c6 */ /* 0x000e360000000000 */
[----:B0-----:R0:W1:Y:S01]  /*0310*/  SYNCS.EXCH.64 URZ, [UR8+0x37000], UR4 ;  /* 0x03700004083f75b2 */ /* 0x0010620008000100 */
[----:B------:R0:W2:Y:S01]  /*0320*/  SYNCS.EXCH.64 URZ, [UR8+0x37058], UR6 ;  /* 0x03705806083f75b2 */ /* 0x0000a20008000100 */
[----:B------:R0:W3:Y:S01]  /*0330*/  SYNCS.EXCH.64 URZ, [UR8+0x37008], UR4 ;  /* 0x03700804083f75b2 */ /* 0x0000e20008000100 */
[----:B------:R0:W4:Y:S01]  /*0340*/  SYNCS.EXCH.64 URZ, [UR8+0x37060], UR6 ;  /* 0x03706006083f75b2 */ /* 0x0001220008000100 */
[----:B------:R0:W0:Y:S01]  /*0350*/  SYNCS.EXCH.64 URZ, [UR8+0x37010], UR4 ;  /* 0x03701004083f75b2 */ /* 0x0000220008000100 */
        /* <DEDUP_REMOVED lines=17> */
[----:B------:R-:W-:Y:S01]  /*0470*/  NOP ;  /* 0x0000000000007918 */ /* 0x000fe20000000000 */
.L_x_3:
[----:B0-----:R-:W-:Y:S05]  /*0480*/  BSYNC B0 ;  /* 0x0000000000007941 */ /* 0x001fea0003800000 */
.L_x_2:
[----:B------:R-:W-:Y:S01]  /*0490*/  ULDC UR4, c[0x0][0x150] ;  /* 0x0000540000047ab9 */ /* 0x000fe20000000800 */
[----:B------:R-:W-:Y:S01]  /*04a0*/  LEA.HI R3, R3, R4, RZ, 0x2 ;  /* 0x0000000403037211 */ /* 0x000fe200078f10ff */
[----:B------:R-:W-:Y:S01]  /*04b0*/  FMUL R6, R6, UR4 ;  /* 0x0000000406067c20 */ /* 0x000fe20008400000 */
[----:B------:R-:W-:Y:S01]  /*04c0*/  LEA.HI R5, R5, R0, RZ, 0x2 ;  /* 0x0000000005057211 */ /* 0x000fe200078f10ff */
[----:B------:R-:W-:Y:S01]  /*04d0*/  ULDC UR4, c[0x0][0x154] ;  /* 0x0000550000047ab9 */ /* 0x000fe20000000800 */
[----:B------:R-:W-:Y:S01]  /*04e0*/  LOP3.LUT R3, R3, 0xfffffffc, RZ, 0xc0, !PT ;  /* 0xfffffffc03037812 */ /* 0x000fe200078ec0ff */
[----:B------:R-:W0:Y:S01]  /*04f0*/  LDC R14, c[0x0][0x140] ;  /* 0x00005000ff0e7b82 */ /* 0x000e220000000800 */
[----:B------:R-:W-:Y:S01]  /*0500*/  LOP3.LUT R5, R5, 0x3ffffffc, RZ, 0xc0, !PT ;  /* 0x3ffffffc05057812 */ /* 0x000fe200078ec0ff */
[----:B------:R-:W5:Y:S01]  /*0510*/  F2I.U32.TRUNC.NTZ R6, R6 ;  /* 0x0000000600067305 */ /* 0x000f62000020f000 */
[----:B------:R-:W-:Y:S01]  /*0520*/  LOP3.LUT P0, RZ, R12, 0x7, RZ, 0xc0, !PT ;  /* 0x000000070cff7812 */ /* 0x000fe2000780c0ff */
[----:B------:R-:W-:Y:S01]  /*0530*/  IMAD.IADD R3, R4, 0x1, -R3 ;  /* 0x0000000104037824 */ /* 0x000fe200078e0a03 */
[----:B------:R-:W-:Y:S01]  /*0540*/  I2FP.F32.U32 R4, R13 ;  /* 0x0000000d00047245 */ /* 0x000fe20000201000 */
[----:B------:R-:W-:Y:S01]  /*0550*/  IMAD.IADD R0, R0, 0x1, -R5 ;  /* 0x0000000100007824 */ /* 0x000fe200078e0a05 */
[----:B------:R-:W-:Y:S01]  /*0560*/  ISETP.NE.AND P3, PT, R7, 0x1, PT ;  /* 0x000000010700780c */ /* 0x000fe20003f65270 */
[----:B------:R-:W-:Y:S01]  /*0570*/  NOP ;  /* 0x0000000000007918 */ /* 0x000fe20000000000 */
[----:B------:R-:W-:Y:S01]  /*0580*/  NOP ;  /* 0x0000000000007918 */ /* 0x000fe20000000000 */
[----:B------:R-:W-:-:S02]  /*0590*/  IMAD R0, R0, 0x4, R3 ;  /* 0x0000000400007824 */ /* 0x000fc400078e0203 */
[----:B------:R-:W-:Y:S01]  /*05a0*/  FMUL R8, R4, UR4 ;  /* 0x0000000404087c20 */ /* 0x000fe20008400000 */
[----:B------:R-:W-:Y:S01]  /*05b0*/  ULDC UR4, c[0x0][0x144] ;  /* 0x0000510000047ab9 */ /* 0x000fe20000000800 */
[C---:B------:R-:W-:Y:S01]  /*05c0*/  IMAD.SHL.U32 R5, R0.reuse, 0x4, RZ ;  /* 0x0000000400057824 */ /* 0x040fe200078e00ff */
[----:B------:R-:W-:Y:S01]  /*05d0*/  LEA.HI R3, R0, R0, RZ, 0x1 ;  /* 0x0000000000037211 */ /* 0x000fe200078f08ff */
[----:B-----5:R-:W-:Y:S02]  /*05e0*/  IMAD.MOV R4, RZ, RZ, -R6 ;  /* 0x000000ffff047224 */ /* 0x020fe400078e0a06 */
[----:B------:R-:W5:Y:S01]  /*05f0*/  F2I.U32.TRUNC.NTZ R8, R8 ;  /* 0x0000000800087305 */ /* 0x000f62000020f000 */
[----:B------:R-:W-:Y:S01]  /*0600*/  LOP3.LUT R3, R3, 0xfffffffe, RZ, 0xc0, !PT ;  /* 0xfffffffe03037812 */ /* 0x000fe200078ec0ff */
[----:B------:R-:W-:Y:S01]  /*0610*/  IMAD R4, R4, UR4, R11 ;  /* 0x0000000404047c24 */ /* 0x000fe2000f8e020b */
[----:B------:R-:W-:Y:S01]  /*0620*/  LOP3.LUT R9, R0, 0xc, R5, 0x78, !PT ;  /* 0x0000000c00097812 */ /* 0x000fe200078e7805 */
[----:B------:R-:W-:-:S02]  /*0630*/  ULDC UR4, c[0x0][0x148] ;  /* 0x0000520000047ab9 */ /* 0x000fc40000000800 */
[----:B------:R-:W-:Y:S01]  /*0640*/  IMAD.IADD R3, R0, 0x1, -R3 ;  /* 0x0000000100037824 */ /* 0x000fe200078e0a03 */
[----:B0-----:R-:W-:Y:S02]  /*0650*/  ISETP.EQ.U32.AND P1, PT, R14, 0x1, PT ;  /* 0x000000010e00780c */ /* 0x001fe40003f22070 */
[----:B------:R-:W-:Y:S02]  /*0660*/  ISETP.LT.U32.AND P0, PT, R9, 0x2, !P0 ;  /* 0x000000020900780c */ /* 0x000fe40004701070 */
[----:B------:R-:W-:Y:S02]  /*0670*/  ISETP.NE.AND P4, PT, R3, R4, PT ;  /* 0x000000040300720c */ /* 0x000fe40003f85270 */
[----:B------:R-:W-:Y:S01]  /*0680*/  SHF.R.S32.HI R3, RZ, 0x1f, R2 ;  /* 0x0000001fff037819 */ /* 0x000fe20000011402 */
[----:B-----5:R-:W-:-:S03]  /*0690*/  IMAD.MOV R4, RZ, RZ, -R8 ;  /* 0x000000ffff047224 */ /* 0x020fc600078e0a08 */
[----:B------:R-:W-:Y:S01]  /*06a0*/  LEA.HI R3, R3, R2, RZ, 0x2 ;  /* 0x0000000203037211 */ /* 0x000fe200078f10ff */
[----:B------:R-:W-:-:S03]  /*06b0*/  IMAD R5, R4, UR4, R13 ;  /* 0x0000000404057c24 */ /* 0x000fc6000f8e020d */
[----:B------:R-:W-:-:S03]  /*06c0*/  LOP3.LUT R3, R3, 0xfffffffc, RZ, 0xc0, !PT ;  /* 0xfffffffc03037812 */ /* 0x000fc600078ec0ff */
[----:B------:R-:W-:Y:S02]  /*06d0*/  @P4 LEA.HI R0, R9, R9, RZ, 0x1 ;  /* 0x0000000909004211 */ /* 0x000fe400078f08ff */
[----:B------:R-:W-:Y:S01]  /*06e0*/  IMAD.IADD R6, R2, 0x1, -R3 ;  /* 0x0000000102067824 */ /* 0x000fe200078e0a03 */
[----:B------:R-:W-:Y:S01]  /*06f0*/  SEL R3, RZ, 0x1, !P0 ;  /* 0x00000001ff037807 */ /* 0x000fe20004000000 */
[----:B------:R-:W-:Y:S01]  /*0700*/  IMAD.MOV.U32 R2, RZ, RZ, 0x1 ;  /* 0x00000001ff027424 */ /* 0x000fe200078e00ff */
[----:B------:R-:W-:Y:S02]  /*0710*/  @P4 SHF.R.S32.HI R0, RZ, 0x1, R0 ;  /* 0x00000001ff004819 */ /* 0x000fe40000011400 */
[----:B------:R-:W-:Y:S02]  /*0720*/  LOP3.LUT P2, RZ, R7, R6, RZ, 0xfc, !PT ;  /* 0x0000000607ff7212 */ /* 0x000fe4000784fcff */
[----:B------:R-:W-:Y:S02]  /*0730*/  @P4 ISETP.NE.AND P5, PT, R0, R5, PT ;  /* 0x000000050000420c */ /* 0x000fe40003fa5270 */
[----:B------:R-:W-:-:S02]  /*0740*/  SEL R0, RZ, 0x1, P2 ;  /* 0x00000001ff007807 */ /* 0x000fc40001000000 */
[----:B------:R-:W-:Y:S02]  /*0750*/  @P4 SEL R2, RZ, 0x1, P5 ;  /* 0x00000001ff024807 */ /* 0x000fe40002800000 */
[----:B------:R-:W-:Y:S02]  /*0760*/  SEL R8, R0, 0x2, P3 ;  /* 0x0000000200087807 */ /* 0x000fe40001800000 */
[----:B------:R-:W-:Y:S01]  /*0770*/  LOP3.LUT R16, R2, R3, RZ, 0xc0, !PT ;  /* 0x0000000302107212 */ /* 0x000fe200078ec0ff */
[----:B------:R-:W-:Y:S06]  /*0780*/  @!P1 BRA `(.L_x_4) ;  /* 0x0000000000089947 */ /* 0x000fec0003800000 */
[----:B-1234-:R-:W-:Y:S01]  /*0790*/  UCGABAR_ARV ;  /* 0x00000000000079c7 */ /* 0x01efe20008000000 */
[----:B------:R-:W-:Y:S05]  /*07a0*/  BRA `(.L_x_5) ;  /* 0x0000000000047947 */ /* 0x000fea0003800000 */
.L_x_4:
[----:B-1234-:R-:W-:Y:S01]  /*07b0*/  NOP ;  /* 0x0000000000007918 */ /* 0x01efe20000000000 */
.L_x_5:
[----:B------:R-:W-:Y:S01]  /*07c0*/  ULDC.64 UR4, c[0x0][0x598] ;  /* 0x0001660000047ab9 */ /* 0x000fe20000000a00 */
[----:B------:R-:W-:Y:S01]  /*07d0*/  ULDC.64 UR12, c[0x0][0x208] ;  /* 0x00008200000c7ab9 */ /* 0x000fe20000000a00 */
[----:B------:R-:W-:-:S04]  /*07e0*/  ISETP.NE.U32.AND P0, PT, RZ, UR4, PT ;  /* 0x00000004ff007c0c */ /* 0x000fc8000bf05070 */
[----:B------:R-:W-:-:S13]  /*07f0*/  ISETP.NE.AND.EX P0, PT, RZ, UR5, PT, P0 ;  /* 0x00000005ff007c0c */ /* 0x000fda000bf05300 */
[----:B------:R-:W-:Y:S05]  /*0800*/  @!P0 BRA `(.L_x_6) ;  /* 0x00000000001c8947 */ /* 0x000fea0003800000 */
[----:B------:R-:W0:Y:S02]  /*0810*/  LDC.64 R2, c[0x0][0x598] ;  /* 0x00016600ff027b82 */ /* 0x000e240000000a00 */
[----:B0-----:R-:W2:Y:S02]  /*0820*/  LDG.E.64 R2, desc[UR12][R2.64] ;  /* 0x0000000c02027981 */ /* 0x001ea4000c1e1b00 */
[----:B--2---:R-:W-:-:S04]  /*0830*/  ISETP.NE.U32.AND P0, PT, R2, RZ, PT ;  /* 0x000000ff0200720c */ /* 0x004fc80003f05070 */
[----:B------:R-:W-:-:S13]  /*0840*/  ISETP.NE.AND.EX P0, PT, R3, RZ, PT, P0 ;  /* 0x000000ff0300720c */ /* 0x000fda0003f05300 */
[----:B------:R-:W-:Y:S05]  /*0850*/  @!P0 BRA `(.L_x_6) ;  /* 0x0000000000088947 */ /* 0x000fea0003800000 */
[----:B------:R0:W5:Y:S01]  /*0860*/  LD.E R2, desc[UR12][R2.64] ;  /* 0x0000000c02027980 */ /* 0x000162000c101900 */
[----:B------:R-:W-:Y:S05]  /*0870*/  BRA `(.L_x_7) ;  /* 0x0000000000207947 */ /* 0x000fea0003800000 */
.L_x_6:
[----:B------:R-:W-:Y:S02]  /*0880*/  ULDC.64 UR4, c[0x0][0x588] ;  /* 0x0001620000047ab9 */ /* 0x000fe40000000a00 */
[----:B------:R-:W-:-:S04]  /*0890*/  ISETP.NE.U32.AND P0, PT, RZ, UR4, PT ;  /* 0x00000004ff007c0c */ /* 0x000fc8000bf05070 */
[----:B------:R-:W-:-:S13]  /*08a0*/  ISETP.NE.AND.EX P0, PT, RZ, UR5, PT, P0 ;  /* 0x00000005ff007c0c */ /* 0x000fda000bf05300 */
[----:B------:R-:W-:Y:S05]  /*08b0*/  @!P0 BRA `(.L_x_8) ;  /* 0x00000000000c8947 */ /* 0x000fea0003800000 */
[----:B------:R-:W0:Y:S02]  /*08c0*/  LDC.64 R2, c[0x0][0x588] ;  /* 0x00016200ff027b82 */ /* 0x000e240000000a00 */
[----:B0-----:R1:W5:Y:S01]  /*08d0*/  LDG.E R2, desc[UR12][R2.64] ;  /* 0x0000000c02027981 */ /* 0x001362000c1e1900 */
[----:B------:R-:W-:Y:S05]  /*08e0*/  BRA `(.L_x_7) ;  /* 0x0000000000047947 */ /* 0x000fea0003800000 */
.L_x_8:
[----:B------:R-:W2:Y:S02]  /*08f0*/  LDC R2, c[0x0][0x580] ;  /* 0x00016000ff027b82 */ /* 0x000ea40000000800 */
.L_x_7:
[----:B------:R-:W-:Y:S02]  /*0900*/  ULDC.64 UR4, c[0x0][0x5a0] ;  /* 0x0001680000047ab9 */ /* 0x000fe40000000a00 */
[----:B------:R-:W-:-:S04]  /*0910*/  ISETP.NE.U32.AND P0, PT, RZ, UR4, PT ;  /* 0x00000004ff007c0c */ /* 0x000fc8000bf05070 */
[----:B------:R-:W-:-:S13]  /*0920*/  ISETP.NE.AND.EX P0, PT, RZ, UR5, PT, P0 ;  /* 0x00000005ff007c0c */ /* 0x000fda000bf05300 */
[----:B------:R-:W-:Y:S05]  /*0930*/  @!P0 BRA `(.L_x_9) ;  /* 0x00000000001c8947 */ /* 0x000fea0003800000 */
[----:B------:R-:W3:Y:S02]  /*0940*/  LDC.64 R4, c[0x0][0x5a0] ;  /* 0x00016800ff047b82 */ /* 0x000ee40000000a00 */
[----:B---3--:R-:W3:Y:S02]  /*0950*/  LDG.E.64 R4, desc[UR12][R4.64] ;  /* 0x0000000c04047981 */ /* 0x008ee4000c1e1b00 */
[----:B---3--:R-:W-:-:S04]  /*0960*/  ISETP.NE.U32.AND P0, PT, R4, RZ, PT ;  /* 0x000000ff0400720c */ /* 0x008fc80003f05070 */
[----:B------:R-:W-:-:S13]  /*0970*/  ISETP.NE.AND.EX P0, PT, R5, RZ, PT, P0 ;  /* 0x000000ff0500720c */ /* 0x000fda0003f05300 */
[----:B------:R-:W-:Y:S05]  /*0980*/  @!P0 BRA `(.L_x_9) ;  /* 0x0000000000088947 */ /* 0x000fea0003800000 */
[----:B------:R3:W5:Y:S01]  /*0990*/  LD.E R0, desc[UR12][R4.64] ;  /* 0x0000000c04007980 */ /* 0x000762000c101900 */
[----:B------:R-:W-:Y:S05]  /*09a0*/  BRA `(.L_x_10) ;  /* 0x0000000000207947 */ /* 0x000fea0003800000 */
.L_x_9:
[----:B------:R-:W-:Y:S02]  /*09b0*/  ULDC.64 UR4, c[0x0][0x590] ;  /* 0x0001640000047ab9 */ /* 0x000fe40000000a00 */
[----:B------:R-:W-:-:S04]  /*09c0*/  ISETP.NE.U32.AND P0, PT, RZ, UR4, PT ;  /* 0x00000004ff007c0c */ /* 0x000fc8000bf05070 */
[----:B------:R-:W-:-:S13]  /*09d0*/  ISETP.NE.AND.EX P0, PT, RZ, UR5, PT, P0 ;  /* 0x00000005ff007c0c */ /* 0x000fda000bf05300 */
[----:B------:R-:W-:Y:S05]  /*09e0*/  @!P0 BRA `(.L_x_11) ;  /* 0x00000000000c8947 */ /* 0x000fea0003800000 */
[----:B------:R-:W3:Y:S02]  /*09f0*/  LDC.64 R4, c[0x0][0x590] ;  /* 0x00016400ff047b82 */ /* 0x000ee40000000a00 */
[----:B---3--:R4:W5:Y:S01]  /*0a00*/  LDG.E R0, desc[UR12][R4.64] ;  /* 0x0000000c04007981 */ /* 0x008962000c1e1900 */
[----:B------:R-:W-:Y:S05]  /*0a10*/  BRA `(.L_x_10) ;  /* 0x0000000000047947 */ /* 0x000fea0003800000 */
.L_x_11:
[----:B------:R-:W3:Y:S02]  /*0a20*/  LDC R0, c[0x0][0x584] ;  /* 0x00016100ff007b82 */ /* 0x000ee40000000800 */
.L_x_10:
[----:B01----:R-:W0:Y:S08]  /*0a30*/  LDC R3, c[0x0][0x3c4] ;  /* 0x0000f100ff037b82 */ /* 0x003e300000000800 */
[----:B------:R-:W1:Y:S01]  /*0a40*/  LDC.64 R14, c[0x0][0x3c8] ;  /* 0x0000f200ff0e7b82 */ /* 0x000e620000000a00 */
[----:B0-----:R-:W-:-:S05]  /*0a50*/  VIADD R3, R3, 0x3f ;  /* 0x0000003f03037836 */ /* 0x001fca0000000000 */
[----:B---34-:R-:W-:-:S04]  /*0a60*/  SHF.R.S32.HI R4, RZ, 0x1f, R3 ;  /* 0x0000001fff047819 */ /* 0x018fc80000011403 */
[----:B------:R-:W-:-:S04]  /*0a70*/  LEA.HI R4, R4, R3, RZ, 0x6 ;  /* 0x0000000304047211 */ /* 0x000fc800078f30ff */
[----:B------:R-:W-:-:S05]  /*0a80*/  SHF.R.S32.HI R3, RZ, 0x6, R4 ;  /* 0x00000006ff037819 */ /* 0x000fca0000011404 */
[----:B-1----:R-:W-:-:S04]  /*0a90*/  IMAD R4, R3, R14, RZ ;  /* 0x0000000e03047224 */ /* 0x002fc800078e02ff */
[----:B------:R-:W-:Y:S01]  /*0aa0*/  IMAD R4, R4, R15, RZ ;  /* 0x0000000f04047224 */ /* 0x000fe200078e02ff */
[----:B------:R-:W-:Y:S06]  /*0ab0*/  @!P1 BRA `(.L_x_12) ;  /* 0x00000000000c9947 */ /* 0x000fec0003800000 */
[----:B------:R-:W-:Y:S01]  /*0ac0*/  UCGABAR_WAIT ;  /* 0x0000000000007dc7 */ /* 0x000fe20008000000 */
[----:B------:R-:W-:Y:S01]  /*0ad0*/  CCTL.IVALL ;  /* 0x00000000ff00798f */ /* 0x000fe20002000000 */
[----:B------:R-:W-:Y:S05]  /*0ae0*/  BRA `(.L_x_13) ;  /* 0x0000000000047947 */ /* 0x000fea0003800000 */
.L_x_12:
[----:B------:R-:W-:Y:S06]  /*0af0*/  BAR.SYNC.DEFER_BLOCKING 0x0 ;  /* 0x0000000000007b1d */ /* 0x000fec0000010000 */
.L_x_13:
[----:B------:R-:W-:-:S13]  /*0b00*/  ISETP.NE.AND P0, PT, R7, RZ, PT ;  /* 0x000000ff0700720c */ /* 0x000fda0003f05270 */
[----:B------:R-:W-:Y:S05]  /*0b10*/  @!P0 BRA `(.L_x_14) ;  /* 0x000000e000fc8947 */ /* 0x000fea0003800000 */
[----:B------:R-:W-:-:S13]  /*0b20*/  ISETP.NE.AND P0, PT, R7, 0x1, PT ;  /* 0x000000010700780c */ /* 0x000fda0003f05270 */
[----:B------:R-:W-:Y:S05]  /*0b30*/  @P0 EXIT ;  /* 0x000000000000094d */ /* 0x000fea0003800000 */
[----:B------:R-:W-:Y:S01]  /*0b40*/  ISETP.GE.AND P0, PT, R4, 0x1, PT ;  /* 0x000000010400780c */ /* 0x000fe20003f06270 */
[----:B------:R-:W-:Y:S01]  /*0b50*/  UMOV UR4, URZ ;  /* 0x0000003f00047c82 */ /* 0x000fe20008000000 */
[----:B------:R-:W-:Y:S02]  /*0b60*/  CS2R R54, SRZ ;  /* 0x0000000000367805 */ /* 0x000fe4000001ff00 */
[----:B------:R-:W-:Y:S02]  /*0b70*/  CS2R R120, SRZ ;  /* 0x0000000000787805 */ /* 0x000fe4000001ff00 */
[----:B------:R-:W-:Y:S02]  /*0b80*/  CS2R R122, SRZ ;  /* 0x00000000007a7805 */ /* 0x000fe4000001ff00 */
[----:B------:R-:W-:Y:S02]  /*0b90*/  CS2R R124, SRZ ;  /* 0x00000000007c7805 */ /* 0x000fe4000001ff00 */
[----:B------:R-:W-:-:S02]  /*0ba0*/  CS2R R126, SRZ ;  /* 0x00000000007e7805 */ /* 0x000fc4000001ff00 */
[----:B------:R-:W-:Y:S02]  /*0bb0*/  CS2R R128, SRZ ;  /* 0x0000000000807805 */ /* 0x000fe4000001ff00 */
        /* <DEDUP_REMOVED lines=57> */
[----:B------:R-:W-:Y:S01]  /*0f50*/  CS2R R52, SRZ ;  /* 0x0000000000347805 */ /* 0x000fe2000001ff00 */
[----:B------:R-:W-:Y:S06]  /*0f60*/  @!P0 BRA `(.L_x_15) ;  /* 0x0000000000e08947 */ /* 0x000fec0003800000 */
[----:B------:R-:W-:-:S04]  /*0f70*/  LOP3.LUT R3, R8, 0x1, RZ, 0xfc, !PT ;  /* 0x0000000108037812 */ /* 0x000fc800078efcff */
[----:B------:R-:W-:-:S13]  /*0f80*/  ISETP.NE.AND P1, PT, R3, 0x3, PT ;  /* 0x000000030300780c */ /* 0x000fda0003f25270 */
[----:B------:R-:W-:Y:S05]  /*0f90*/  @!P1 BRA `(.L_x_16) ;  /* 0x0000000000049947 */ /* 0x000fea0003800000 */
[----:B------:R-:W-:Y:S01]  /*0fa0*/  BPT.TRAP 0x1 ;  /* 0x000000040000795c */ /* 0x000fe20000300000 */
.L_x_16:
[----:B------:R-:W0:Y:S01]  /*0fb0*/  S2UR UR5, SR_CgaCtaId ;  /* 0x00000000000579c3 */ /* 0x000e220000008800 */
[----:B------:R-:W-:Y:S01]  /*0fc0*/  SHF.L.U32 R3, RZ, 0x1f, RZ ;  /* 0x0000001fff037819 */ /* 0x000fe200000006ff */
[----:B------:R-:W-:Y:S02]  /*0fd0*/  UMOV UR4, 0x400 ;  /* 0x0000040000047882 */ /* 0x000fe40000000000 */
[----:B0-----:R-:W-:-:S12]  /*0fe0*/  ULEA UR4, UR5, UR4, 0x18 ;  /* 0x0000000405047291 */ /* 0x001fd8000f8ec03f */
.L_x_17:
[----:B0-----:R-:W-:-:S04]  /*0ff0*/  IMAD.U32 R6, RZ, RZ, UR4 ;  /* 0x00000004ff067e24 */ /* 0x001fc8000f8e00ff */
[----:B------:R0:W1:Y:S03]  /*1000*/  SYNCS.PHASECHK.TRANS64.TRYWAIT P1, [R6+URZ+0x37000], R3 ;  /* 0x03700003060075a7 */ /* 0x000066000802017f */
[----:B-1----:R-:W-:Y:S05]  /*1010*/  @!P1 NANOSLEEP.SYNCS 0x989680 ;  /* 0x009896800000995d */ /* 0x002fea0003900000 */
[----:B------:R-:W1:Y:S02]  /*1020*/  @!P1 SYNCS.PHASECHK.TRANS64 P1, [R6+URZ+0x37000], R3 ;  /* 0x03700003060095a7 */ /* 0x000e64000802007f */
[----:B-1----:R-:W-:Y:S05]  /*1030*/  @!P1 BRA `(.L_x_17) ;  /* 0xfffffffc00ec9947 */ /* 0x002fea000383ffff */
[----:B------:R-:W-:Y:S01]  /*1040*/  UIADD3 UR5, UR4, 0x2c000, URZ ;  /* 0x0002c00004057890 */ /* 0x000fe2000fffe03f */
[----:B------:R-:W-:Y:S01]  /*1050*/  WARPGROUP.ARRIVE ;  /* 0x00000000000079c5 */ /* 0x000fe20000000000 */
[----:B------:R-:W-:Y:S02]  /*1060*/  USHF.R.U32.HI UR4, URZ, 0x4, UR4 ;  /* 0x000000043f047899 */ /* 0x000fe40008011604 */
[----:B------:R-:W-:Y:S02]  /*1070*/  USHF.R.U32.HI UR5, URZ, 0x4, UR5 ;  /* 0x000000043f057899 */ /* 0x000fe40008011605 */
[----:B------:R-:W-:Y:S02]  /*1080*/  ULOP3.LUT UR4, UR4, 0x3fff, URZ, 0xc0, !UPT ;  /* 0x00003fff04047892 */ /* 0x000fe4000f8ec03f */
[----:B------:R-:W-:Y:S02]  /*1090*/  ULOP3.LUT UR5, UR5, 0x3fff, URZ, 0xc0, !UPT ;  /* 0x00003fff05057892 */ /* 0x000fe4000f8ec03f */
[----:B------:R-:W-:-:S02]  /*10a0*/  ULOP3.LUT UR11, UR4, 0x10000, URZ, 0xfc, !UPT ;  /* 0x00010000040b7892 */ /* 0x000fc4000f8efc3f */
[----:B------:R-:W-:Y:S02]  /*10b0*/  ULOP3.LUT UR14, UR5, 0x10000, URZ, 0xfc, !UPT ;  /* 0x00010000050e7892 */ /* 0x000fe4000f8efc3f */
[----:B------:R-:W-:Y:S02]  /*10c0*/  UIADD3 UR8, UR11, 0x100, URZ ;  /* 0x000001000b087890 */ /* 0x000fe4000fffe03f */
[----:B------:R-:W-:Y:S02]  /*10d0*/  UIADD3 UR9, UR11, 0x200, URZ ;  /* 0x000002000b097890 */ /* 0x000fe4000fffe03f */
[----:B------:R-:W-:Y:S01]  /*10e0*/  UMOV UR4, UR11 ;  /* 0x0000000b00047c82 */ /* 0x000fe20008000000 */
[----:B------:R-:W-:Y:S01]  /*10f0*/  UMOV UR5, 0x80000020 ;  /* 0x8000002000057882 */ /* 0x000fe20000000000 */
[----:B------:R-:W-:Y:S01]  /*1100*/  UMOV UR6, UR14 ;  /* 0x0000000e00067c82 */ /* 0x000fe20008000000 */
[----:B------:R-:W-:Y:S01]  /*1110*/  UMOV UR7, 0x80000020 ;  /* 0x8000002000077882 */ /* 0x000fe20000000000 */
[----:B------:R-:W-:Y:S01]  /*1120*/  UIADD3 UR10, UR11, 0x300, URZ ;  /* 0x000003000b0a7890 */ /* 0x000fe2000fffe03f */
[----:B------:R-:W-:Y:S01]  /*1130*/  QGMMA.64x64x32.F32.E4M3.E4M3 R120, gdesc[UR4], RZ, !UPT ;  /* 0x00e00000047879f3 */ /* 0x000fe2000c7008ff */
        /* <DEDUP_REMOVED lines=12> */
[----:B------:R-:W-:-:S02]  /*1200*/  UIADD3 UR4, UR11, 0x2, URZ ;  /* 0x000000020b047890 */ /* 0x000fc4000fffe03f */
[----:B------:R-:W-:Y:S01]  /*1210*/  UIADD3 UR6, UR14, 0x2, URZ ;  /* 0x000000020e067890 */ /* 0x000fe2000fffe03f */
[----:B------:R-:W-:Y:S01]  /*1220*/  UMOV UR5, 0x80000020 ;  /* 0x8000002000057882 */ /* 0x000fe20000000000 */
[----:B------:R-:W-:-:S07]  /*1230*/  UMOV UR7, 0x80000020 ;  /* 0x8000002000077882 */ /* 0x000fce0000000000 */
[----:B------:R-:W-:Y:S01]  /*1240*/  QGMMA.64x64x32.F32.E4M3.E4M3 R120, gdesc[UR4], R120 ;  /* 0x00e00000047879f3 */ /* 0x000fe20008700878 */
[----:B------:R-:W-:Y:S01]  /*1250*/  UMOV UR4, UR8 ;  /* 0x0000000800047c82 */ /* 0x000fe20008000000 */
[----:B------:R-:W-:Y:S02]  /*1260*/  UMOV UR5, 0x80000020 ;  /* 0x8000002000057882 */ /* 0x000fe40000000000 */
[----:B------:R-:W-:Y:S01]  /*1270*/  QGMMA.64x64x32.F32.E4M3.E4M3 R88, gdesc[UR4], R88 ;  /* 0x00e00000045879f3 */ /* 0x000fe20008700858 */
[----:B------:R-:W-:Y:S01]  /*1280*/  UMOV UR4, UR9 ;  /* 0x0000000900047c82 */ /* 0x000fe20008000000 */
[----:B------:R-:W-:Y:S02]  /*1290*/  UMOV UR5, 0x80000020 ;  /* 0x8000002000057882 */ /* 0x000fe40000000000 */
[----:B------:R-:W-:Y:S01]  /*12a0*/  QGMMA.64x64x32.F32.E4M3.E4M3 R56, gdesc[UR4], R56 ;  /* 0x00e00000043879f3 */ /* 0x000fe20008700838 */
[----:B------:R-:W-:Y:S01]  /*12b0*/  UMOV UR4, UR10 ;  /* 0x0000000a00047c82 */ /* 0x000fe20008000000 */
[----:B------:R-:W-:-:S02]  /*12c0*/  UMOV UR5, 0x80000020 ;  /* 0x8000002000057882 */ /* 0x000fc40000000000 */
[----:B------:R-:W-:Y:S01]  /*12d0*/  QGMMA.64x64x32.F32.E4M3.E4M3 R24, gdesc[UR4], R24, gsb0 ;  /* 0x00e00000041879f3 */ /* 0x000fe20008000818 */
[----:B------:R-:W-:-:S05]  /*12e0*/  UMOV UR4, 0x1 ;  /* 0x0000000100047882 */ /* 0x000fca0000000000 */
.L_x_15:
[----:B0-----:R-:W-:-:S05]  /*12f0*/  VIMNMX R3, R4, 0x1, PT ;  /* 0x0000000104037848 */ /* 0x001fca0003fe0100 */
[----:B------:R-:W-:-:S05]  /*1300*/  IMAD.IADD R3, R4, 0x1, -R3 ;  /* 0x0000000104037824 */ /* 0x000fca00078e0a03 */
[----:B------:R-:W-:-:S13]  /*1310*/  ISETP.GE.AND P1, PT, R3, 0x1, PT ;  /* 0x000000010300780c */ /* 0x000fda0003f26270 */
[----:B------:R-:W-:Y:S05]  /*1320*/  @!P1 BRA `(.L_x_18) ;  /* 0x0000000400549947 */ /* 0x000fea0003800000 */
[----:B------:R-:W0:Y:S01]  /*1330*/  S2UR UR6, SR_CgaCtaId ;  /* 0x00000000000679c3 */ /* 0x000e220000008800 */
[----:B------:R-:W-:Y:S01]  /*1340*/  UMOV UR5, 0x400 ;  /* 0x0000040000057882 */ /* 0x000fe20000000000 */
[----:B------:R-:W-:Y:S01]  /*1350*/  LOP3.LUT R11, R8, 0x1, RZ, 0xfc, !PT ;  /* 0x00000001080b7812 */ /* 0x000fe200078efcff */
[----:B------:R-:W-:Y:S01]  /*1360*/  IMAD.MOV.U32 R10, RZ, RZ, RZ ;  /* 0x000000ffff0a7224 */ /* 0x000fe200078e00ff */
[----:B------:R-:W-:Y:S01]  /*1370*/  UISETP.NE.U32.AND UP0, UPT, UR4, URZ, UPT ;  /* 0x0000003f0400728c */ /* 0x000fe2000bf05070 */
[----:B------:R-:W-:Y:S02]  /*1380*/  IMAD.MOV.U32 R4, RZ, RZ, R3 ;  /* 0x000000ffff047224 */ /* 0x000fe400078e0003 */
[----:B------:R-:W-:Y:S01]  /*1390*/  IMAD.MOV.U32 R5, RZ, RZ, RZ ;  /* 0x000000ffff057224 */ /* 0x000fe200078e00ff */
[----:B0-----:R-:W-:-:S04]  /*13a0*/  ULEA UR16, UR6, UR5, 0x18 ;  /* 0x0000000506107291 */ /* 0x001fc8000f8ec03f */
[----:B------:R-:W-:Y:S02]  /*13b0*/  UIADD3 UR5, UR16, 0x2c000, URZ ;  /* 0x0002c00010057890 */ /* 0x000fe4000fffe03f */
[----:B------:R-:W-:Y:S02]  /*13c0*/  USHF.R.U32.HI UR6, URZ, 0x4, UR16 ;  /* 0x000000043f067899 */ /* 0x000fe40008011610 */
[----:B------:R-:W-:Y:S02]  /*13d0*/  USHF.R.U32.HI UR5, URZ, 0x4, UR5 ;  /* 0x000000043f057899 */ /* 0x000fe40008011605 */
[----:B------:R-:W-:Y:S02]  /*13e0*/  ULOP3.LUT UR6, UR6, 0x3fff, URZ, 0xc0, !UPT ;  /* 0x00003fff06067892 */ /* 0x000fe4000f8ec03f */
[----:B------:R-:W-:Y:S02]  /*13f0*/  ULOP3.LUT UR5, UR5, 0x3fff, URZ, 0xc0, !UPT ;  /* 0x00003fff05057892 */ /* 0x000fe4000f8ec03f */
[----:B------:R-:W-:-:S02]  /*1400*/  ULOP3.LUT UR18, UR6, 0x10000, URZ, 0xfc, !UPT ;  /* 0x0001000006127892 */ /* 0x000fc4000f8efc3f */
[----:B------:R-:W-:-:S12]  /*1410*/  ULOP3.LUT UR17, UR5, 0x10000, URZ, 0xfc, !UPT ;  /* 0x0001000005117892 */ /* 0x000fd8000f8efc3f */
.L_x_23:
[----:B------:R-:W-:-:S13]  /*1420*/  ISETP.NE.AND P2, PT, R11, 0x3, PT ;  /* 0x000000030b00780c */ /* 0x000fda0003f45270 */
[----:B------:R-:W-:Y:S05]  /*1430*/  @!P2 BRA `(.L_x_19) ;  /* 0x000000000004a947 */ /* 0x000fea0003800000 */
[----:B------:R-:W-:Y:S01]  /*1440*/  BPT.TRAP 0x1 ;  /* 0x000000040000795c */ /* 0x000fe20000300000 */
.L_x_19:
[----:B------:R-:W-:Y:S01]  /*1450*/  SHF.L.U32 R6, R10, 0x1f, RZ ;  /* 0x0000001f0a067819 */ /* 0x000fe200000006ff */
[----:B------:R-:W-:-:S12]  /*1460*/  ULEA UR5, UR4, UR16, 0x3 ;  /* 0x0000001004057291 */ /* 0x000fd8000f8e183f */
.L_x_20:
[----:B0-----:R-:W-:-:S04]  /*1470*/  IMAD.U32 R7, RZ, RZ, UR5 ;  /* 0x00000005ff077e24 */ /* 0x001fc8000f8e00ff */
[----:B------:R0:W1:Y:S03]  /*1480*/  SYNCS.PHASECHK.TRANS64.TRYWAIT P1, [R7+URZ+0x37000], R6 ;  /* 0x03700006070075a7 */ /* 0x000066000802017f */
[----:B-1----:R-:W-:Y:S05]  /*1490*/  @!P1 NANOSLEEP.SYNCS 0x989680 ;  /* 0x009896800000995d */ /* 0x002fea0003900000 */
[----:B------:R-:W1:Y:S02]  /*14a0*/  @!P1 SYNCS.PHASECHK.TRANS64 P1, [R7+URZ+0x37000], R6 ;  /* 0x03700006070095a7 */ /* 0x000e64000802007f */
[----:B-1----:R-:W-:Y:S05]  /*14b0*/  @!P1 BRA `(.L_x_20) ;  /* 0xfffffffc00ec9947 */ /* 0x002fea000383ffff */
[----:B------:R-:W-:Y:S01]  /*14c0*/  ULEA UR5, UR4, UR18, 0xa ;  /* 0x0000001204057291 */ /* 0x000fe2000f8e503f */
[----:B------:R-:W-:Y:S01]  /*14d0*/  WARPGROUP.ARRIVE ;  /* 0x00000000000079c5 */ /* 0x000fe20000000000 */
[----:B------:R-:W-:Y:S02]  /*14e0*/  ULEA UR6, UR4, UR17, 0x8 ;  /* 0x0000001104067291 */ /* 0x000fe4000f8e403f */
[----:B------:R-:W-:Y:S02]  /*14f0*/  UIADD3 UR7, UR5, 0x100, URZ ;  /* 0x0000010005077890 */ /* 0x000fe4000fffe03f */
[----:B------:R-:W-:Y:S02]  /*1500*/  UIADD3 UR14, UR5, 0x200, URZ ;  /* 0x00000200050e7890 */ /* 0x000fe4000fffe03f */
[----:B------:R-:W-:Y:S01]  /*1510*/  UMOV UR8, UR5 ;  /* 0x0000000500087c82 */ /* 0x000fe20008000000 */
[----:B------:R-:W-:Y:S01]  /*1520*/  UMOV UR9, 0x80000020 ;  /* 0x8000002000097882 */ /* 0x000fe20000000000 */
[----:B------:R-:W-:Y:S01]  /*1530*/  UMOV UR10, UR6 ;  /* 0x00000006000a7c82 */ /* 0x000fe20008000000 */
[----:B------:R-:W-:Y:S01]  /*1540*/  UMOV UR11, 0x80000020 ;  /* 0x80000020000b7882 */ /* 0x000fe20000000000 */
[----:B------:R-:W-:Y:S01]  /*1550*/  UIADD3 UR15, UR5, 0x300, URZ ;  /* 0x00000300050f7890 */ /* 0x000fe2000fffe03f */
[----:B------:R-:W-:Y:S01]  /*1560*/  QGMMA.64x64x32.F32.E4M3.E4M3 R120, gdesc[UR8], R120, UP0 ;  /* 0x00e00000087879f3 */ /* 0x000fe2000bf00878 */
[----:B------:R-:W-:Y:S01]  /*1570*/  UMOV UR8, UR7 ;  /* 0x0000000700087c82 */ /* 0x000fe20008000000 */
[----:B------:R-:W-:Y:S01]  /*1580*/  UMOV UR9, 0x80000020 ;  /* 0x8000002000097882 */ /* 0x000fe20000000000 */
[----:B------:R-:W-:Y:S01]  /*1590*/  UIADD3 UR7, UR5, 0x202, URZ ;  /* 0x0000020205077890 */ /* 0x000fe2000fffe03f */
[----:B------:R-:W-:Y:S01]  /*15a0*/  QGMMA.64x64x32.F32.E4M3.E4M3 R88, gdesc[UR8], R88, UP0 ;  /* 0x00e00000085879f3 */ /* 0x000fe2000bf00858 */
[----:B------:R-:W-:Y:S01]  /*15b0*/  UMOV UR8, UR14 ;  /* 0x0000000e00087c82 */ /* 0x000fe20008000000 */
[----:B------:R-:W-:-:S02]  /*15c0*/  UMOV UR9, 0x80000020 ;  /* 0x8000002000097882 */ /* 0x000fc40000000000 */
[----:B------:R-:W-:Y:S01]  /*15d0*/  QGMMA.64x64x32.F32.E4M3.E4M3 R56, gdesc[UR8], R56, UP0 ;  /* 0x00e00000083879f3 */ /* 0x000fe2000bf00838 */
[----:B------:R-:W-:Y:S01]  /*15e0*/  UMOV UR8, UR15 ;  /* 0x0000000f00087c82 */ /* 0x000fe20008000000 */
[----:B------:R-:W-:Y:S02]  /*15f0*/  UMOV UR9, 0x80000020 ;  /* 0x8000002000097882 */ /* 0x000fe40000000000 */
[----:B------:R-:W-:Y:S01]  /*1600*/  QGMMA.64x64x32.F32.E4M3.E4M3 R24, gdesc[UR8], R24, UP0 ;  /* 0x00e00000081879f3 */ /* 0x000fe2000bf00818 */
[----:B------:R-:W-:Y:S02]  /*1610*/  UIADD3 UR8, UR5, 0x2, URZ ;  /* 0x0000000205087890 */ /* 0x000fe4000fffe03f */
[----:B------:R-:W-:Y:S02]  /*1620*/  UIADD3 UR10, UR6, 0x2, URZ ;  /* 0x00000002060a7890 */ /* 0x000fe4000fffe03f */
[----:B------:R-:W-:Y:S01]  /*1630*/  UIADD3 UR6, UR5, 0x102, URZ ;  /* 0x0000010205067890 */ /* 0x000fe2000fffe03f */
[----:B------:R-:W-:Y:S01]  /*1640*/  UMOV UR9, 0x80000020 ;  /* 0x8000002000097882 */ /* 0x000fe20000000000 */
[----:B------:R-:W-:Y:S01]  /*1650*/  UMOV UR11, 0x80000020 ;  /* 0x80000020000b7882 */ /* 0x000fe20000000000 */
[----:B------:R-:W-:-:S04]  /*1660*/  UIADD3 UR5, UR5, 0x302, URZ ;  /* 0x0000030205057890 */ /* 0x000fc8000fffe03f */
        /* <DEDUP_REMOVED lines=9> */
[----:B------:R-:W-:Y:S03]  /*1700*/  QGMMA.64x64x32.F32.E4M3.E4M3 R24, gdesc[UR8], R24, gsb0 ;  /* 0x00e00000081879f3 */ /* 0x000fe60008000818 */
[----:B------:R-:W-:Y:S02]  /*1710*/  WARPGROUP.DEPBAR.LE gsb0, 0x1 ;  /* 0x00008000000079c5 */ /* 0x000fe40000010100 */
[----:B------:R-:W-:Y:S05]  /*1720*/  @!P2 BRA `(.L_x_21) ;  /* 0x000000000004a947 */ /* 0x000fea0003800000 */
[----:B------:R-:W-:Y:S01]  /*1730*/  BPT.TRAP 0x1 ;  /* 0x000000040000795c */ /* 0x000fe20000300000 */
.L_x_21:
[----:B------:R-:W-:-:S13]  /*1740*/  ISETP.NE.AND P1, PT, R16, RZ, PT ;  /* 0x000000ff1000720c */ /* 0x000fda0003f25270 */
[----:B0-----:R-:W-:-:S05]  /*1750*/  @P1 LEA R6, R5, UR16, 0x3 ;  /* 0x0000001005061c11 */ /* 0x001fca000f8e18ff */
[----:B------:R-:W-:-:S05]  /*1760*/  @P1 VIADD R6, R6, 0x37058 ;  /* 0x0003705806061836 */ /* 0x000fca0000000000 */
[----:B------:R-:W-:-:S04]  /*1770*/  @P1 PRMT R6, R9, 0x654, R6 ;  /* 0x0000065409061816 */ /* 0x000fc80000000006 */
[----:B------:R0:W-:Y:S01]  /*1780*/  @P1 SYNCS.ARRIVE.TRANS64.RED.A1T0 RZ, [R6+URZ], RZ ;  /* 0x000000ff06ff19a7 */ /* 0x0001e2000810043f */
[----:B------:R-:W-:-:S13]  /*1790*/  ISETP.GT.U32.AND P1, PT, R8, 0x1, PT ;  /* 0x000000010800780c */ /* 0x000fda0003f24070 */
[----:B0-----:R-:W-:Y:S05]  /*17a0*/  @P1 BRA `(.L_x_22) ;  /* 0x0000000000041947 */ /* 0x001fea0003800000 */
[----:B------:R-:W-:Y:S01]  /*17b0*/  BPT.TRAP 0x1 ;  /* 0x000000040000795c */ /* 0x000fe20000300000 */
.L_x_22:
[----:B------:R-:W-:Y:S01]  /*17c0*/  UIADD3 UR4, UR4, 0x1, URZ ;  /* 0x0000000104047890 */ /* 0x000fe2000fffe03f */
[C---:B------:R-:W-:Y:S01]  /*17d0*/  ISETP.GT.AND P2, PT, R4.reuse, 0x1, PT ;  /* 0x000000010400780c */ /* 0x040fe20003f44270 */
[----:B------:R-:W-:Y:S02]  /*17e0*/  VIADD R5, R5, 0x1 ;  /* 0x0000000105057836 */ /* 0x000fe40000000000 */
[----:B------:R-:W-:Y:S01]  /*17f0*/  UISETP.NE.AND UP0, UPT, UR4, 0xb, UPT ;  /* 0x0000000b0400788c */ /* 0x000fe2000bf05270 */
[----:B------:R-:W-:Y:S02]  /*1800*/  VIADD R4, R4, 0xffffffff ;  /* 0xffffffff04047836 */ /* 0x000fe40000000000 */
[C---:B------:R-:W-:Y:S01]  /*1810*/  ISETP.NE.AND P1, PT, R5.reuse, 0xb, PT ;  /* 0x0000000b0500780c */ /* 0x040fe20003f25270 */
[----:B------:R-:W-:Y:S02]  /*1820*/  USEL UR5, URZ, 0x1, UP0 ;  /* 0x000000013f057887 */ /* 0x000fe40008000000 */
[----:B------:R-:W-:Y:S01]  /*1830*/  USEL UR4, UR4, URZ, UP0 ;  /* 0x0000003f04047287 */ /* 0x000fe20008000000 */
[----:B------:R-:W-:Y:S01]  /*1840*/  SEL R5, R5, RZ, P1 ;  /* 0x000000ff05057207 */ /* 0x000fe20000800000 */
[----:B------:R-:W-:-:S02]  /*1850*/  UPLOP3.LUT UP0, UPT, UPT, UPT, UPT, 0x80, 0x0 ;  /* 0x000000000000789c */ /* 0x000fc40003f0f070 */
[----:B------:R-:W-:Y:S01]  /*1860*/  LOP3.LUT R10, R10, UR5, RZ, 0x3c, !PT ;  /* 0x000000050a0a7c12 */ /* 0x000fe2000f8e3cff */
[----:B------:R-:W-:Y:S08]  /*1870*/  @P2 BRA `(.L_x_23) ;  /* 0xfffffff800e82947 */ /* 0x000ff0000383ffff */
.L_x_18:
[----:B------:R-:W-:Y:S02]  /*1880*/  WARPGROUP.DEPBAR.LE gsb0, 0x0 ;  /* 0x00008000000079c5 */ /* 0x000fe40000010000 */
[----:B------:R-:W-:Y:S05]  /*1890*/  @!P0 BRA `(.L_x_24) ;  /* 0x0000000000548947 */ /* 0x000fea0003800000 */
[----:B------:R-:W-:-:S04]  /*18a0*/  LOP3.LUT R4, R8, 0x1, RZ, 0xfc, !PT ;  /* 0x0000000108047812 */ /* 0x000fc800078efcff */
[----:B------:R-:W-:-:S13]  /*18b0*/  ISETP.NE.AND P0, PT, R4, 0x3, PT ;  /* 0x000000030400780c */ /* 0x000fda0003f05270 */
[----:B------:R-:W-:Y:S05]  /*18c0*/  @!P0 BRA `(.L_x_25) ;  /* 0x0000000000048947 */ /* 0x000fea0003800000 */
[----:B------:R-:W-:Y:S01]  /*18d0*/  BPT.TRAP 0x1 ;  /* 0x000000040000795c */ /* 0x000fe20000300000 */
.L_x_25:
[----:B------:R-:W-:Y:S01]  /*18e0*/  ISETP.NE.AND P0, PT, R16, RZ, PT ;  /* 0x000000ff1000720c */ /* 0x000fe20003f05270 */
[----:B------:R-:W-:Y:S01]  /*18f0*/  BSSY B0, `(.L_x_26) ;  /* 0x000000d000007945 */ /* 0x000fe20003800000 */
[----:B------:R-:W-:-:S11]  /*1900*/  ISETP.GT.U32.AND P1, PT, R8, 0x1, PT ;  /* 0x000000010800780c */ /* 0x000fd60003f24070 */
[----:B------:R-:W-:Y:S05]  /*1910*/  @!P0 BRA `(.L_x_27) ;  /* 0x0000000000288947 */ /* 0x000fea0003800000 */
[----:B------:R-:W0:Y:S01]  /*1920*/  S2R R6, SR_CgaCtaId ;  /* 0x0000000000067919 */ /* 0x000e220000008800 */
[----:B------:R-:W-:-:S05]  /*1930*/  IMAD.WIDE.U32 R4, R3, -0x45d1745d, RZ ;  /* 0xba2e8ba303047825 */ /* 0x000fca00078e00ff */
[----:B------:R-:W-:Y:S02]  /*1940*/  SHF.R.U32.HI R4, RZ, 0x3, R5 ;  /* 0x00000003ff047819 */ /* 0x000fe40000011605 */
[----:B------:R-:W-:-:S03]  /*1950*/  MOV R5, 0x400 ;  /* 0x0000040000057802 */ /* 0x000fc60000000f00 */
[----:B------:R-:W-:Y:S01]  /*1960*/  IMAD R3, R4, -0xb, R3 ;  /* 0xfffffff504037824 */ /* 0x000fe200078e0203 */
[----:B0-----:R-:W-:-:S05]  /*1970*/  LEA R6, R6, R5, 0x18 ;  /* 0x0000000506067211 */ /* 0x001fca00078ec0ff */
[----:B------:R-:W-:-:S04]  /*1980*/  IMAD R3, R3, 0x8, R6 ;  /* 0x0000000803037824 */ /* 0x000fc800078e0206 */
[----:B------:R-:W-:-:S05]  /*1990*/  VIADD R4, R3, 0x37058 ;  /* 0x0003705803047836 */ /* 0x000fca0000000000 */
[----:B------:R-:W-:-:S04]  /*19a0*/  PRMT R4, R9, 0x654, R4 ;  /* 0x0000065409047816 */ /* 0x000fc80000000004 */
[----:B------:R0:W-:Y:S03]  /*19b0*/  SYNCS.ARRIVE.TRANS64.RED.A1T0 RZ, [R4+URZ], RZ ;  /* 0x000000ff04ff79a7 */ /* 0x0001e6000810043f */
.L_x_27:
[----:B------:R-:W-:Y:S05]  /*19c0*/  BSYNC B0 ;  /* 0x0000000000007941 */ /* 0x000fea0003800000 */
.L_x_26:
[----:B------:R-:W-:Y:S05]  /*19d0*/  @P1 BRA `(.L_x_24) ;  /* 0x0000000000041947 */ /* 0x000fea0003800000 */
[----:B------:R-:W-:Y:S01]  /*19e0*/  BPT.TRAP 0x1 ;  /* 0x000000040000795c */ /* 0x000fe20000300000 */
.L_x_24:
[----:B------:R-:W0:Y:S01]  /*19f0*/  S2R R3, SR_TID.X ;  /* 0x0000000000037919 */ /* 0x000e220000002100 */
[----:B------:R-:W-:Y:S01]  /*1a00*/  ULDC.64 UR4, c[0x0][0x280] ;  /* 0x0000a00000047ab9 */ /* 0x000fe20000000a00 */
[----:B------:R-:W1:Y:S01]  /*1a10*/  S2R R5, SR_CTAID.Y ;  /* 0x0000000000057919 */ /* 0x000e620000002600 */
[----:B------:R-:W3:Y:S01]  /*1a20*/  S2R R13, SR_CTAID.X ;  /* 0x00000000000d7919 */ /* 0x000ee20000002500 */
[----:B0-----:R-:W-:-:S04]  /*1a30*/  SHF.R.S32.HI R4, RZ, 0x1f, R3 ;  /* 0x0000001fff047819 */ /* 0x001fc80000011403 */
[----:B------:R-:W-:-:S04]  /*1a40*/  LEA.HI R4, R4, R3, RZ, 0x7 ;  /* 0x0000000304047211 */ /* 0x000fc800078f38ff */
[----:B------:R-:W-:Y:S01]  /*1a50*/  LOP3.LUT R4, R4, 0xffffff80, RZ, 0xc0, !PT ;  /* 0xffffff8004047812 */ /* 0x000fe200078ec0ff */
[----:B---3--:R-:W-:-:S04]  /*1a60*/  IMAD.SHL.U32 R8, R13, 0x100, RZ ;  /* 0x000001000d087824 */ /* 0x008fc800078e00ff */
[----:B------:R-:W-:Y:S02]  /*1a70*/  IMAD.IADD R10, R3, 0x1, -R4 ;  /* 0x00000001030a7824 */ /* 0x000fe400078e0a04 */
[----:B-1----:R-:W-:-:S03]  /*1a80*/  IMAD.SHL.U32 R3, R5, 0x40, RZ ;  /* 0x0000004005037824 */ /* 0x002fc600078e00ff */
[----:B------:R-:W-:Y:S02]  /*1a90*/  SHF.R.S32.HI R9, RZ, 0x1f, R10 ;  /* 0x0000001fff097819 */ /* 0x000fe4000001140a */
[----:B------:R-:W-:Y:S02]  /*1aa0*/  ISETP.GE.AND P0, PT, R3, UR5, PT ;  /* 0x0000000503007c0c */ /* 0x000fe4000bf06270 */
[----:B------:R-:W-:Y:S02]  /*1ab0*/  LEA.HI R4, R9, R10, RZ, 0x2 ;  /* 0x0000000a09047211 */ /* 0x000fe400078f10ff */
[----:B------:R-:W-:Y:S02]  /*1ac0*/  ISETP.GE.OR P0, PT, R8, UR4, P0 ;  /* 0x0000000408007c0c */ /* 0x000fe40008706670 */
[--C-:B------:R-:W-:Y:S02]  /*1ad0*/  SHF.R.S32.HI R6, RZ, 0x2, R4.reuse ;  /* 0x00000002ff067819 */ /* 0x100fe40000011404 */
[----:B------:R-:W-:-:S04]  /*1ae0*/  SHF.R.S32.HI R5, RZ, 0x1f, R4 ;  /* 0x0000001fff057819 */ /* 0x000fc80000011404 */
[----:B------:R-:W-:-:S05]  /*1af0*/  LEA.HI R5, R5, R6, RZ, 0x3 ;  /* 0x0000000605057211 */ /* 0x000fca00078f18ff */
[----:B------:R-:W-:Y:S05]  /*1b00*/  @P0 EXIT ;  /* 0x000000000000094d */ /* 0x000fea0003800000 */
[----:B------:R-:W-:Y:S01]  /*1b10*/  LOP3.LUT R7, R5, 0xfffffff8, RZ, 0xc0, !PT ;  /* 0xfffffff805077812 */ /* 0x000fe200078ec0ff */
[----:B------:R-:W0:Y:S01]  /*1b20*/  LDC.64 R156, c[0x0][0x5d0] ;  /* 0x00017400ff9c7b82 */ /* 0x000e220000000a00 */
[----:B------:R-:W-:-:S03]  /*1b30*/  LOP3.LUT R5, R4, 0x7ffffffc, RZ, 0xc0, !PT ;  /* 0x7ffffffc04057812 */ /* 0x000fc600078ec0ff */
[----:B------:R-:W-:Y:S01]  /*1b40*/  IMAD.IADD R4, R6, 0x1, -R7 ;  /* 0x0000000106047824 */ /* 0x000fe200078e0a07 */
[----:B------:R-:W-:Y:S01]  /*1b50*/  LEA.HI R7, R9, R10, RZ, 0x5 ;  /* 0x0000000a09077211 */ /* 0x000fe200078f28ff */
[----:B------:R-:W-:-:S03]  /*1b60*/  IMAD.IADD R6, R10, 0x1, -R5 ;  /* 0x000000010a067824 */ /* 0x000fc600078e0a05 */
[--C-:B------:R-:W-:Y:S01]  /*1b70*/  SHF.R.S32.HI R5, RZ, 0x1f, R4.reuse ;  /* 0x0000001fff057819 */ /* 0x100fe20000011404 */
[----:B------:R-:W-:Y:S01]  /*1b80*/  IMAD.SHL.U32 R6, R6, 0x2, RZ ;  /* 0x0000000206067824 */ /* 0x000fe200078e00ff */
[----:B------:R-:W-:Y:S01]  /*1b90*/  SHF.R.S32.HI R7, RZ, 0x5, R7 ;  /* 0x00000005ff077819 */ /* 0x000fe20000011407 */
[----:B------:R-:W-:-:S03]  /*1ba0*/  IMAD.WIDE R12, R13, 0x100, R4 ;  /* 0x000001000d0c7825 */ /* 0x000fc600078e0204 */
[----:B------:R-:W-:Y:S02]  /*1bb0*/  SHF.R.S32.HI R14, RZ, 0x1f, R6 ;  /* 0x0000001fff0e7819 */ /* 0x000fe40000011406 */
[----:B------:R-:W-:Y:S01]  /*1bc0*/  IADD3 R10, P0, R3, R6, RZ ;  /* 0x00000006030a7210 */ /* 0x000fe20007f1e0ff */
[C---:B------:R-:W-:Y:S02]  /*1bd0*/  IMAD R5, R7.reuse, -0x10, -R8 ;  /* 0xfffffff007057824 */ /* 0x040fe400078e0a08 */
[----:B------:R-:W-:Y:S01]  /*1be0*/  IMAD.WIDE R12, R7, 0x10, R12 ;  /* 0x00000010070c7825 */ /* 0x000fe200078e020c */
[----:B------:R-:W-:Y:S02]  /*1bf0*/  LEA.HI.X.SX32 R11, R3, R14, 0x1, P0 ;  /* 0x0000000e030b7211 */ /* 0x000fe400000f0eff */
[----:B-----5:R-:W-:Y:S01]  /*1c00*/  FSETP.NEU.AND P0, PT, R0, RZ, PT ;  /* 0x000000ff0000720b */ /* 0x020fe20003f0d000 */
[----:B0-----:R-:W-:Y:S01]  /*1c10*/  IMAD.SHL.U32 R8, R156, 0x40, RZ ;  /* 0x000000409c087824 */ /* 0x001fe200078e00ff */
[----:B------:R-:W-:Y:S01]  /*1c20*/  IADD3 R4, R5, UR4, -R4 ;  /* 0x0000000405047c10 */ /* 0x000fe2000fffe804 */
[-C--:B------:R-:W-:Y:S01]  /*1c30*/  IMAD R5, R13, R156.reuse, RZ ;  /* 0x0000009c0d057224 */ /* 0x080fe200078e02ff */
[----:B------:R-:W-:Y:S01]  /*1c40*/  IADD3 R3, -R6, UR5, -R3 ;  /* 0x0000000506037c10 */ /* 0x000fe2000fffe903 */
[----:B------:R-:W-:Y:S01]  /*1c50*/  IMAD.WIDE.U32 R158, R12, R156, R10 ;  /* 0x0000009c0c9e7225 */ /* 0x000fe200078e000a */
[----:B------:R-:W-:-:S02]  /*1c60*/  SHF.L.U64.HI R6, R156, 0x3, R157 ;  /* 0x000000039c067819 */ /* 0x000fc4000001029d */
[----:B------:R-:W-:Y:S01]  /*1c70*/  SHF.L.U64.HI R7, R156, 0x6, R157 ;  /* 0x000000069c077819 */ /* 0x000fe2000001029d */
[----:B------:R-:W-:Y:S02]  /*1c80*/  IMAD R161, R12, R157, R5 ;  /* 0x0000009d0ca17224 */ /* 0x000fe400078e0205 */
[----:B------:R-:W-:Y:S02]  /*1c90*/  IMAD.SHL.U32 R5, R156, 0x8, RZ ;  /* 0x000000089c057824 */ /* 0x000fe400078e00ff */
[----:B------:R-:W-:Y:S01]  /*1ca0*/  IMAD.IADD R161, R159, 0x1, R161 ;  /* 0x000000019fa17824 */ /* 0x000fe200078e02a1 */
[----:B------:R-:W-:Y:S06]  /*1cb0*/  @!P0 BRA `(.L_x_28) ;  /* 0x0000007800f48947 */ /* 0x000fec0003800000 */
[----:B------:R-:W-:Y:S01]  /*1cc0*/  ULDC.64 UR4, c[0x0][0x5b0] ;  /* 0x00016c0000047ab9 */ /* 0x000fe20000000a00 */
[----:B------:R-:W-:Y:S01]  /*1cd0*/  ISETP.GE.AND P1, PT, R4, 0x1, PT ;  /* 0x000000010400780c */ /* 0x000fe20003f26270 */
[----:B------:R-:W-:Y:S01]  /*1ce0*/  IMAD R9, R13, UR4, RZ ;  /* 0x000000040d097c24 */ /* 0x000fe2000f8e02ff */
[----:B------:R-:W-:Y:S01]  /*1cf0*/  ULDC.64 UR6, c[0x0][0x5a8] ;  /* 0x00016a0000067ab9 */ /* 0x000fe20000000a00 */
[----:B------:R-:W-:Y:S01]  /*1d00*/  IMAD.WIDE.U32 R14, R12, UR4, R10 ;  /* 0x000000040c0e7c25 */ /* 0x000fe2000f8e000a */
[----:B------:R-:W-:-:S03]  /*1d10*/  ISETP.LT.OR P0, PT, R3, 0x1, !P1 ;  /* 0x000000010300780c */ /* 0x000fc60004f01670 */
[----:B------:R-:W-:Y:S01]  /*1d20*/  IMAD R9, R12, UR5, R9 ;  /* 0x000000050c097c24 */ /* 0x000fe2000f8e0209 */
[----:B------:R-:W-:-:S04]  /*1d30*/  IADD3 R14, P2, R14, UR6, RZ ;  /* 0x000000060e0e7c10 */ /* 0x000fc8000ff5e0ff */
[--C-:B------:R-:W-:Y:S02]  /*1d40*/  IADD3.X R15, R15, UR7, R9.reuse, P2, !PT ;  /* 0x000000070f0f7c10 */ /* 0x100fe400097fe409 */
[----:B------:R-:W-:-:S03]  /*1d50*/  PRMT R9, RZ, 0x7610, R9 ;  /* 0x00007610ff097816 */ /* 0x000fc60000000009 */
[----:B------:R-:W0:Y:S03]  /*1d60*/  @!P0 LDC.64 R16, c[0x0][0x5c8] ;  /* 0x00017200ff108b82 */ /* 0x000e260000000a00 */
[----:B------:R-:W3:Y:S01]  /*1d70*/  @!P0 LDG.E.U8 R9, desc[UR12][R14.64] ;  /* 0x0000000c0e098981 */ /* 0x000ee2000c1e1100 */
[----:B------:R-:W-:-:S13]  /*1d80*/  ISETP.LT.OR P2, PT, R3, 0x2, !P1 ;  /* 0x000000020300780c */ /* 0x000fda0004f41670 */
[----:B------:R-:W1:Y:S01]  /*1d90*/  @!P2 LDC.64 R152, c[0x0][0x5c8] ;  /* 0x00017200ff98ab82 */ /* 0x000e620000000a00 */
[----:B0-----:R-:W-:-:S05]  /*1da0*/  @!P0 IADD3 R16, P3, R158, R16, RZ ;  /* 0x000000109e108210 */ /* 0x001fca0007f7e0ff */
[----:B------:R-:W-:Y:S01]  /*1db0*/  @!P0 IMAD.X R17, R161, 0x1, R17, P3 ;  /* 0x00000001a1118824 */ /* 0x000fe200018e0611 */
[----:B---3--:R-:W-:-:S04]  /*1dc0*/  LOP3.LUT R9, R9, 0xff, RZ, 0xc0, !PT ;  /* 0x000000ff09097812 */ /* 0x008fc800078ec0ff */
[----:B------:R-:W-:-:S05]  /*1dd0*/  F2FP.F16.E4M3.UNPACK_B R9, R9 ;  /* 0x00000009ff09723e */ /* 0x000fca00020006ff */
[----:B------:R-:W-:-:S05]  /*1de0*/  HADD2.F32 R9, -RZ, R9.H0_H0 ;  /* 0x20000009ff097230 */ /* 0x000fca0000004100 */
[----:B------:R-:W-:-:S04]  /*1df0*/  FMUL R9, R9, R0 ;  /* 0x0000000009097220 */ /* 0x000fc80000400000 */
[----:B--2---:R-:W-:-:S05]  /*1e00*/  FFMA R9, R120, R2, R9 ;  /* 0x0000000278097223 */ /* 0x004fca0000000009 */
[----:B------:R-:W-:Y:S02]  /*1e10*/  F2FP.SATFINITE.E4M3.F32.PACK_AB_MERGE_C R23, RZ, R9, RZ ;  /* 0x00000009ff17723e */ /* 0x000fe400048070ff */
[----:B------:R-:W-:-:S03]  /*1e20*/  PRMT R9, RZ, 0x7610, R9 ;  /* 0x00007610ff097816 */ /* 0x000fc60000000009 */
[----:B------:R0:W-:Y:S04]  /*1e30*/  @!P0 STG.E.U8 desc[UR12][R16.64], R23 ;  /* 0x0000001710008986 */ /* 0x0001e8000c10110c */
[----:B------:R-:W2:Y:S01]  /*1e40*/  @!P2 LDG.E.U8 R9, desc[UR12][R14.64+0x1] ;  /* 0x0000010c0e09a981 */ /* 0x000ea2000c1e1100 */
[----:B------:R-:W-:-:S05]  /*1e50*/  IADD3 R21, P0, R12, 0x8, RZ ;  /* 0x000000080c157810 */ /* 0x000fca0007f1e0ff */
[----:B------:R-:W-:Y:S01]  /*1e60*/  IMAD.X R22, RZ, RZ, R13, P0 ;  /* 0x000000ffff167224 */ /* 0x000fe200000e060d */
[----:B------:R-:W-:Y:S01]  /*1e70*/  ISETP.GE.AND P0, PT, R4, 0x9, PT ;  /* 0x000000090400780c */ /* 0x000fe20003f06270 */
[----:B------:R-:W-:-:S03]  /*1e80*/  IMAD.WIDE.U32 R18, R21, UR4, R10 ;  /* 0x0000000415127c25 */ /* 0x000fc6000f8e000a */
[----:B------:R-:W-:Y:S01]  /*1e90*/  ISETP.LT.OR P3, PT, R3, 0x1, !P0 ;  /* 0x000000010300780c */ /* 0x000fe20004761670 */
[----:B------:R-:W-:Y:S01]  /*1ea0*/  IMAD R22, R22, UR4, RZ ;  /* 0x0000000416167c24 */ /* 0x000fe2000f8e02ff */
[----:B0-----:R-:W-:Y:S02]  /*1eb0*/  IADD3 R16, P4, R18, UR6, RZ ;  /* 0x0000000612107c10 */ /* 0x001fe4000ff9e0ff */
[----:B--2---:R-:W-:-:S04]  /*1ec0*/  LOP3.LUT R9, R9, 0xff, RZ, 0xc0, !PT ;  /* 0x000000ff09097812 */ /* 0x004fc800078ec0ff */
[----:B------:R-:W-:-:S05]  /*1ed0*/  F2FP.F16.E4M3.UNPACK_B R9, R9 ;  /* 0x00000009ff09723e */ /* 0x000fca00020006ff */
[----:B------:R-:W-:-:S05]  /*1ee0*/  HADD2.F32 R9, -RZ, R9.H0_H0 ;  /* 0x20000009ff097230 */ /* 0x000fca0000004100 */
[----:B------:R-:W-:Y:S01]  /*1ef0*/  FMUL R20, R9, R0 ;  /* 0x0000000009147220 */ /* 0x000fe20000400000 */
[----:B------:R-:W-:-:S03]  /*1f00*/  IMAD R9, R21, UR5, R22 ;  /* 0x0000000515097c24 */ /* 0x000fc6000f8e0216 */
[----:B------:R-:W-:Y:S01]  /*1f10*/  FFMA R121, R121, R2, R20 ;  /* 0x0000000279797223 */ /* 0x000fe20000000014 */
[----:B-1----:R-:W-:Y:S02]  /*1f20*/  @!P2 IADD3 R20, P5, R158, R152, RZ ;  /* 0x000000989e14a210 */ /* 0x002fe40007fbe0ff */
[----:B------:R-:W-:Y:S02]  /*1f30*/  IADD3.X R17, R19, UR7, R9, P4, !PT ;  /* 0x0000000713117c10 */ /* 0x000fe4000a7fe409 */
[----:B------:R-:W-:Y:S01]  /*1f40*/  F2FP.SATFINITE.E4M3.F32.PACK_AB_MERGE_C R121, RZ, R121, RZ ;  /* 0x00000079ff79723e */ /* 0x000fe200048070ff */
[----:B------:R-:W-:Y:S01]  /*1f50*/  @!P2 IMAD.X R21, R161, 0x1, R153, P5 ;  /* 0x00000001a115a824 */ /* 0x000fe200028e0699 */
[----:B------:R-:W-:Y:S01]  /*1f60*/  PRMT R9, RZ, 0x7610, R9 ;  /* 0x00007610ff097816 */ /* 0x000fe20000000009 */
[----:B------:R-:W0:Y:S03]  /*1f70*/  @!P3 LDC.64 R18, c[0x0][0x5c8] ;  /* 0x00017200ff12bb82 */ /* 0x000e260000000a00 */
[----:B------:R1:W-:Y:S04]  /*1f80*/  @!P2 STG.E.U8 desc[UR12][R20.64+0x1], R121 ;  /* 0x000001791400a986 */ /* 0x0003e8000c10110c */
[----:B------:R-:W2:Y:S01]  /*1f90*/  @!P3 LDG.E.U8 R9, desc[UR12][R16.64] ;  /* 0x0000000c1009b981 */ /* 0x000ea2000c1e1100 */
[----:B------:R-:W-:-:S13]  /*1fa0*/  ISETP.LT.OR P2, PT, R3, 0x2, !P0 ;  /* 0x000000020300780c */ /* 0x000fda0004741670 */
[----:B-1----:R-:W1:Y:S01]  /*1fb0*/  @!P2 LDC.64 R20, c[0x0][0x5c8] ;  /* 0x00017200ff14ab82 */ /* 0x002e620000000a00 */
[----:B0-----:R-:W-:-:S04]  /*1fc0*/  @!P3 IADD3 R18, P4, P5, R158, R18, R5 ;  /* 0x000000129e12b210 */ /* 0x001fc80007d9e005 */
[----:B------:R-:W-:Y:S02]  /*1fd0*/  @!P3 IADD3.X R19, R161, R19, R6, P4, P5 ;  /* 0x00000013a113b210 */ /* 0x000fe400027ea406 */
[----:B--2---:R-:W-:-:S04]  /*1fe0*/  LOP3.LUT R9, R9, 0xff, RZ, 0xc0, !PT ;  /* 0x000000ff09097812 */ /* 0x004fc800078ec0ff */
[----:B------:R-:W-:-:S05]  /*1ff0*/  F2FP.F16.E4M3.UNPACK_B R9, R9 ;  /* 0x00000009ff09723e */ /* 0x000fca00020006ff */
[----:B------:R-:W-:-:S05]  /*2000*/  HADD2.F32 R9, -RZ, R9.H0_H0 ;  /* 0x20000009ff097230 */ /* 0x000fca0000004100 */
[----:B------:R-:W-:-:S04]  /*2010*/  FMUL R9, R9, R0 ;  /* 0x0000000009097220 */ /* 0x000fc80000400000 */
[----:B------:R-:W-:-:S05]  /*2020*/  FFMA R9, R122, R2, R9 ;  /* 0x000000027a097223 */ /* 0x000fca0000000009 */
[----:B------:R-:W-:Y:S02]  /*2030*/  F2FP.SATFINITE.E4M3.F32.PACK_AB_MERGE_C R23, RZ, R9, RZ ;  /* 0x00000009ff17723e */ /* 0x000fe400048070ff */
[----:B------:R-:W-:-:S03]  /*2040*/  PRMT R9, RZ, 0x7610, R9 ;  /* 0x00007610ff097816 */ /* 0x000fc60000000009 */
[----:B------:R0:W-:Y:S04]  /*2050*/  @!P3 STG.E.U8 desc[UR12][R18.64], R23 ;  /* 0x000000171200b986 */ /* 0x0001e8000c10110c */
[----:B------:R-:W2:Y:S01]  /*2060*/  @!P2 LDG.E.U8 R9, desc[UR12][R16.64+0x1] ;  /* 0x0000010c1009a981 */ /* 0x000ea2000c1e1100 */
[----:B------:R-:W-:Y:S02]  /*2070*/  ISETP.LT.OR P3, PT, R3, 0x9, !P1 ;  /* 0x000000090300780c */ /* 0x000fe40004f61670 */
[----:B-1----:R-:W-:-:S04]  /*2080*/  @!P2 IADD3 R20, P4, P5, R158, R20, R5 ;  /* 0x000000149e14a210 */ /* 0x002fc80007d9e005 */
[----:B------:R-:W-:-:S07]  /*2090*/  @!P2 IADD3.X R21, R161, R21, R6, P4, P5 ;  /* 0x00000015a115a210 */ /* 0x000fce00027ea406 */
[----:B0-----:R-:W0:Y:S01]  /*20a0*/  @!P3 LDC.64 R18, c[0x0][0x5c8] ;  /* 0x00017200ff12bb82 */ /* 0x001e220000000a00 */
[----:B--2---:R-:W-:-:S04]  /*20b0*/  LOP3.LUT R9, R9, 0xff, RZ, 0xc0, !PT ;  /* 0x000000ff09097812 */ /* 0x004fc800078ec0ff */
[----:B------:R-:W-:-:S05]  /*20c0*/  F2FP.F16.E4M3.UNPACK_B R9, R9 ;  /* 0x00000009ff09723e */ /* 0x000fca00020006ff */
[----:B------:R-:W-:-:S05]  /*20d0*/  HADD2.F32 R9, -RZ, R9.H0_H0 ;  /* 0x20000009ff097230 */ /* 0x000fca0000004100 */
[----:B------:R-:W-:Y:S01]  /*20e0*/  FMUL R22, R9, R0 ;  /* 0x0000000009167220 */ /* 0x000fe20000400000 */
[----:B------:R-:W-:-:S03]  /*20f0*/  PRMT R9, RZ, 0x7610, R9 ;  /* 0x00007610ff097816 */ /* 0x000fc60000000009 */
[----:B------:R-:W-:-:S05]  /*2100*/  FFMA R22, R123, R2, R22 ;  /* 0x000000027b167223 */ /* 0x000fca0000000016 */
[----:B------:R-:W-:-:S05]  /*2110*/  F2FP.SATFINITE.E4M3.F32.PACK_AB_MERGE_C R23, RZ, R22, RZ ;  /* 0x00000016ff17723e */ /* 0x000fca00048070ff */
[----:B------:R1:W-:Y:S04]  /*2120*/  @!P2 STG.E.U8 desc[UR12][R20.64+0x1], R23 ;  /* 0x000001171400a986 */ /* 0x0003e8000c10110c */
[----:B------:R-:W2:Y:S01]  /*2130*/  @!P3 LDG.E.U8 R9, desc[UR12][R14.64+0x8] ;  /* 0x0000080c0e09b981 */ /* 0x000ea2000c1e1100 */
[----:B------:R-:W-:Y:S02]  /*2140*/  ISETP.LT.OR P4, PT, R3, 0xa, !P1 ;  /* 0x0000000a0300780c */ /* 0x000fe40004f81670 */
[----:B0-----:R-:W-:-:S05]  /*2150*/  @!P3 IADD3 R18, P2, R158, R18, RZ ;  /* 0x000000129e12b210 */ /* 0x001fca0007f5e0ff */
[----:B------:R-:W-:-:S06]  /*2160*/  @!P3 IMAD.X R19, R161, 0x1, R19, P2 ;  /* 0x00000001a113b824 */ /* 0x000fcc00010e0613 */
[----:B-1----:R-:W0:Y:S01]  /*2170*/  @!P4 LDC.64 R20, c[0x0][0x5c8] ;  /* 0x00017200ff14cb82 */ /* 0x002e220000000a00 */
        /* <DEDUP_REMOVED lines=23> */
[----:B0-----:R-:W-:-:S04]  /*22f0*/  @!P2 IADD3 R18, P4, P5, R158, R18, R5 ;  /* 0x000000129e12a210 */ /* 0x001fc80007d9e005 */
[----:B------:R-:W-:-:S07]  /*2300*/  @!P2 IADD3.X R19, R161, R19, R6, P4, P5 ;  /* 0x00000013a113a210 */ /* 0x000fce00027ea406 */
        /* <DEDUP_REMOVED lines=312> */
[----:B------:R-:W0:Y:S01]  /*3690*/  @!P1 LDC.64 R120, c[0x0][0x5c8] ;  /* 0x00017200ff789b82 */ /* 0x000e220000000a00 */
[----:B--2---:R-:W-:-:S04]  /*36a0*/  LOP3.LUT R9, R9, 0xff, RZ, 0xc0, !PT ;  /* 0x000000ff09097812 */ /* 0x004fc800078ec0ff */
[----:B------:R-:W-:-:S05]  /*36b0*/  F2FP.F16.E4M3.UNPACK_B R9, R9 ;  /* 0x00000009ff09723e */ /* 0x000fca00020006ff */
[----:B------:R-:W-:-:S05]  /*36c0*/  HADD2.F32 R9, -RZ, R9.H0_H0 ;  /* 0x20000009ff097230 */ /* 0x000fca0000004100 */
[----:B------:R-:W-:-:S04]  /*36d0*/  FMUL R9, R9, R0 ;  /* 0x0000000009097220 */ /* 0x000fc80000400000 */
[----:B------:R-:W-:-:S05]  /*36e0*/  FFMA R9, R150, R2, R9 ;  /* 0x0000000296097223 */ /* 0x000fca0000000009 */
[----:B-1----:R-:W-:Y:S02]  /*36f0*/  F2FP.SATFINITE.E4M3.F32.PACK_AB_MERGE_C R23, RZ, R9, RZ ;  /* 0x00000009ff17723e */ /* 0x002fe400048070ff */
[----:B------:R-:W-:-:S03]  /*3700*/  PRMT R9, RZ, 0x7610, R9 ;  /* 0x00007610ff097816 */ /* 0x000fc60000000009 */
[----:B------:R0:W-:Y:S04]  /*3710*/  @!P2 STG.E.U8 desc[UR12][R18.64+0x38], R23 ;  /* 0x000038171200a986 */ /* 0x0001e8000c10110c */
[----:B------:R1:W2:Y:S01]  /*3720*/  @!P1 LDG.E.U8 R9, desc[UR12][R16.64+0x39] ;  /* 0x0000390c10099981 */ /* 0x0002a2000c1e1100 */
[----:B------:R-:W-:-:S05]  /*3730*/  IADD3 R21, P0, R12, 0x40, RZ ;  /* 0x000000400c157810 */ /* 0x000fca0007f1e0ff */
[----:B------:R-:W-:Y:S01]  /*3740*/  IMAD.X R22, RZ, RZ, R13, P0 ;  /* 0x000000ffff167224 */ /* 0x000fe200000e060d */
[----:B------:R-:W-:Y:S01]  /*3750*/  ISETP.GE.AND P0, PT, R4, 0x41, PT ;  /* 0x000000410400780c */ /* 0x000fe20003f06270 */
[----:B------:R-:W-:Y:S01]  /*3760*/  IMAD.WIDE.U32 R14, R21, UR4, R10 ;  /* 0x00000004150e7c25 */ /* 0x000fe2000f8e000a */
[----:B0-----:R-:W-:Y:S02]  /*3770*/  @!P1 IADD3 R18, P4, P5, R158, R120, R5 ;  /* 0x000000789e129210 */ /* 0x001fe40007d9e005 */
[----:B------:R-:W-:Y:S01]  /*3780*/  ISETP.LT.OR P3, PT, R3, 0x1, !P0 ;  /* 0x000000010300780c */ /* 0x000fe20004761670 */
[----:B------:R-:W-:Y:S01]  /*3790*/  IMAD R22, R22, UR4, RZ ;  /* 0x0000000416167c24 */ /* 0x000fe2000f8e02ff */
[----:B------:R-:W-:Y:S02]  /*37a0*/  IADD3 R14, P2, R14, UR6, RZ ;  /* 0x000000060e0e7c10 */ /* 0x000fe4000ff5e0ff */
[----:B------:R-:W-:Y:S01]  /*37b0*/  @!P1 IADD3.X R19, R161, R121, R6, P4, P5 ;  /* 0x00000079a1139210 */ /* 0x000fe200027ea406 */
[----:B------:R-:W-:-:S05]  /*37c0*/  IMAD R21, R21, UR5, R22 ;  /* 0x0000000515157c24 */ /* 0x000fca000f8e0216 */
[----:B------:R-:W-:-:S03]  /*37d0*/  IADD3.X R15, R15, UR7, R21, P2, !PT ;  /* 0x000000070f0f7c10 */ /* 0x000fc600097fe415 */
        /* <DEDUP_REMOVED lines=29> */
[----:B-1----:R-:W-:Y:S02]  /*39b0*/  IADD3 R16, P4, R18, UR6, RZ ;  /* 0x0000000612107c10 */ /* 0x002fe4000ff9e0ff */
[----:B--2---:R-:W-:-:S04]  /*39c0*/  LOP3.LUT R9, R9, 0xff, RZ, 0xc0, !PT ;  /* 0x000000ff09097812 */ /* 0x004fc800078ec0ff */
[----:B------:R-:W-:-:S05]  /*39d0*/  F2FP.F16.E4M3.UNPACK_B R9, R9 ;  /* 0x00000009ff09723e */ /* 0x000fca00020006ff */
[----:B------:R-:W-:-:S05]  /*39e0*/  HADD2.F32 R9, -RZ, R9.H0_H0 ;  /* 0x20000009ff097230 */ /* 0x000fca0000004100 */
[----:B------:R-:W-:Y:S01]  /*39f0*/  FMUL R20, R9, R0 ;  /* 0x0000000009147220 */ /* 0x000fe20000400000 */
[----:B------:R-:W-:Y:S02]  /*3a00*/  IMAD R9, R21, UR5, R22 ;  /* 0x0000000515097c24 */ /* 0x000fe4000f8e0216 */
[----:B------:R-:W1:Y:S01]  /*3a10*/  @!P3 LDC.64 R22, c[0x0][0x5c8] ;  /* 0x00017200ff16bb82 */ /* 0x000e620000000a00 */
[----:B------:R-:W-:Y:S01]  /*3a20*/  FFMA R89, R89, R2, R20 ;  /* 0x0000000259597223 */ /* 0x000fe20000000014 */
[----:B0-----:R-:W-:Y:S02]  /*3a30*/  @!P2 IADD3 R20, P5, P6, R158, R120, R8 ;  /* 0x000000789e14a210 */ /* 0x001fe40007ebe008 */
[----:B------:R-:W-:Y:S02]  /*3a40*/  IADD3.X R17, R19, UR7, R9, P4, !PT ;  /* 0x0000000713117c10 */ /* 0x000fe4000a7fe409 */
[----:B------:R-:W-:Y:S02]  /*3a50*/  @!P2 IADD3.X R21, R161, R121, R7, P5, P6 ;  /* 0x00000079a115a210 */ /* 0x000fe40002fec407 */
[----:B------:R-:W-:-:S02]  /*3a60*/  F2FP.SATFINITE.E4M3.F32.PACK_AB_MERGE_C R89, RZ, R89, RZ ;  /* 0x00000059ff59723e */ /* 0x000fc400048070ff */
[----:B------:R-:W-:-:S03]  /*3a70*/  PRMT R9, RZ, 0x7610, R9 ;  /* 0x00007610ff097816 */ /* 0x000fc60000000009 */
[----:B------:R0:W-:Y:S04]  /*3a80*/  @!P2 STG.E.U8 desc[UR12][R20.64+0x1], R89 ;  /* 0x000001591400a986 */ /* 0x0001e8000c10110c */
[----:B------:R-:W2:Y:S01]  /*3a90*/  @!P3 LDG.E.U8 R9, desc[UR12][R16.64] ;  /* 0x0000000c1009b981 */ /* 0x000ea2000c1e1100 */
[----:B------:R-:W-:Y:S02]  /*3aa0*/  @!P3 IADD3 R19, P4, P5, R8, R158, R5 ;  /* 0x0000009e0813b210 */ /* 0x000fe40007d9e005 */
[----:B------:R-:W-:Y:S02]  /*3ab0*/  ISETP.LT.OR P2, PT, R3, 0x2, !P1 ;  /* 0x000000020300780c */ /* 0x000fe40004f41670 */
[----:B-1----:R-:W-:Y:S02]  /*3ac0*/  @!P3 IADD3 R18, P6, R19, R22, RZ ;  /* 0x000000161312b210 */ /* 0x002fe40007fde0ff */
[----:B0-----:R-:W-:-:S05]  /*3ad0*/  @!P3 IADD3.X R20, R7, R161, R6, P4, P5 ;  /* 0x000000a10714b210 */ /* 0x001fca00027ea406 */
[----:B------:R-:W-:-:S04]  /*3ae0*/  @!P3 IMAD.X R19, R20, 0x1, R23, P6 ;  /* 0x000000011413b824 */ /* 0x000fc800030e0617 */
[----:B------:R-:W0:Y:S01]  /*3af0*/  @!P2 LDC.64 R88, c[0x0][0x5c8] ;  /* 0x00017200ff58ab82 */ /* 0x000e220000000a00 */
        /* <DEDUP_REMOVED lines=9> */
[----:B------:R-:W-:Y:S02]  /*3b90*/  @!P2 IADD3 R21, P4, P5, R8, R158, R5 ;  /* 0x0000009e0815a210 */ /* 0x000fe40007d9e005 */
[----:B------:R-:W-:Y:S02]  /*3ba0*/  ISETP.LT.OR P3, PT, R3, 0x9, !P0 ;  /* 0x000000090300780c */ /* 0x000fe40004761670 */
[----:B0-----:R-:W-:Y:S02]  /*3bb0*/  @!P2 IADD3 R20, P6, R21, R88, RZ ;  /* 0x000000581514a210 */ /* 0x001fe40007fde0ff */
[----:B-1----:R-:W-:-:S05]  /*3bc0*/  @!P2 IADD3.X R18, R7, R161, R6, P4, P5 ;  /* 0x000000a10712a210 */ /* 0x002fca00027ea406 */
[----:B------:R-:W-:-:S04]  /*3bd0*/  @!P2 IMAD.X R21, R18, 0x1, R89, P6 ;  /* 0x000000011215a824 */ /* 0x000fc800030e0659 */
[----:B------:R-:W0:Y:S01]  /*3be0*/  @!P3 LDC.64 R18, c[0x0][0x5c8] ;  /* 0x00017200ff12bb82 */ /* 0x000e220000000a00 */
        /* <DEDUP_REMOVED lines=29> */
[----:B------:R-:W-:Y:S01]  /*3dc0*/  FMUL R22, R9, R0 ;  /* 0x0000000009167220 */ /* 0x000fe20000400000 */
[----:B------:R-:W-:-:S03]  /*3dd0*/  PRMT R9, RZ, 0x7610, R9 ;  /* 0x00007610ff097816 */ /* 0x000fc60000000009 */
[----:B------:R-:W-:-:S05]  /*3de0*/  FFMA R22, R93, R2, R22 ;  /* 0x000000025d167223 */ /* 0x000fca0000000016 */
[----:B-1----:R-:W-:-:S05]  /*3df0*/  F2FP.SATFINITE.E4M3.F32.PACK_AB_MERGE_C R23, RZ, R22, RZ ;  /* 0x00000016ff17723e */ /* 0x002fca00048070ff */
        /* <DEDUP_REMOVED lines=327> */
[----:B------:R-:W-:Y:S02]  /*5270*/  @!P0 IADD3.X R21, R161, R21, R7, P3, P4 ;  /* 0x00000015a1158210 */ /* 0x000fe40001fe8407 */
[----:B--2---:R-:W-:-:S04]  /*5280*/  LOP3.LUT R9, R9, 0xff, RZ, 0xc0, !PT ;  /* 0x000000ff09097812 */ /* 0x004fc800078ec0ff */
[----:B------:R-:W-:-:S05]  /*5290*/  F2FP.F16.E4M3.UNPACK_B R9, R9 ;  /* 0x00000009ff09723e */ /* 0x000fca00020006ff */
[----:B------:R-:W-:-:S05]  /*52a0*/  HADD2.F32 R9, -RZ, R9.H0_H0 ;  /* 0x20000009ff097230 */ /* 0x000fca0000004100 */
[----:B------:R-:W-:Y:S01]  /*52b0*/  FMUL R22, R9, R0 ;  /* 0x0000000009167220 */ /* 0x000fe20000400000 */
[----:B------:R-:W-:-:S03]  /*52c0*/  PRMT R9, RZ, 0x7610, R9 ;  /* 0x00007610ff097816 */ /* 0x000fc60000000009 */
[----:B------:R-:W-:-:S05]  /*52d0*/  FFMA R22, R117, R2, R22 ;  /* 0x0000000275167223 */ /* 0x000fca0000000016 */
[----:B-1----:R-:W-:Y:S02]  /*52e0*/  F2FP.SATFINITE.E4M3.F32.PACK_AB_MERGE_C R19, RZ, R22, RZ ;  /* 0x00000016ff13723e */ /* 0x002fe400048070ff */
[----:B------:R-:W0:Y:S03]  /*52f0*/  @!P2 LDC.64 R22, c[0x0][0x5c8] ;  /* 0x00017200ff16ab82 */ /* 0x000e260000000a00 */
[----:B------:R1:W-:Y:S04]  /*5300*/  @!P0 STG.E.U8 desc[UR12][R20.64+0x39], R19 ;  /* 0x0000391314008986 */ /* 0x0003e8000c10110c */
[----:B------:R-:W2:Y:S01]  /*5310*/  @!P2 LDG.E.U8 R9, desc[UR12][R16.64+0x38] ;  /* 0x0000380c1009a981 */ /* 0x000ea2000c1e1100 */
[----:B------:R-:W-:-:S02]  /*5320*/  @!P2 IADD3 R15, P0, P3, R8, R158, R5 ;  /* 0x0000009e080fa210 */ /* 0x000fc40007b1e005 */
[----:B------:R-:W-:Y:S02]  /*5330*/  ISETP.LT.OR P1, PT, R3, 0x3a, !P1 ;  /* 0x0000003a0300780c */ /* 0x000fe40004f21670 */
[----:B------:R-:W-:-:S11]  /*5340*/  @!P2 IADD3.X R18, R7, R161, R6, P0, P3 ;  /* 0x000000a10712a210 */ /* 0x000fd600007e6406 */
[----:B------:R-:W3:Y:S01]  /*5350*/  @!P1 LDC.64 R88, c[0x0][0x5c8] ;  /* 0x00017200ff589b82 */ /* 0x000ee20000000a00 */
[----:B0-----:R-:W-:-:S05]  /*5360*/  @!P2 IADD3 R14, P4, R15, R22, RZ ;  /* 0x000000160f0ea210 */ /* 0x001fca0007f9e0ff */
[----:B------:R-:W-:Y:S01]  /*5370*/  @!P2 IMAD.X R15, R18, 0x1, R23, P4 ;  /* 0x00000001120fa824 */ /* 0x000fe200020e0617 */
        /* <DEDUP_REMOVED lines=9> */
[----:B------:R-:W-:Y:S02]  /*5410*/  IADD3 R19, P0, R12, 0x80, RZ ;  /* 0x000000800c137810 */ /* 0x000fe40007f1e0ff */
[----:B------:R-:W-:-:S03]  /*5420*/  @!P1 IADD3 R23, P2, P4, R8, R158, R5 ;  /* 0x0000009e08179210 */ /* 0x000fc60007c5e005 */
[----:B------:R-:W-:Y:S01]  /*5430*/  IMAD.X R20, RZ, RZ, R13, P0 ;  /* 0x000000ffff147224 */ /* 0x000fe200000e060d */
[----:B------:R-:W-:Y:S02]  /*5440*/  ISETP.GE.AND P0, PT, R4, 0x81, PT ;  /* 0x000000810400780c */ /* 0x000fe40003f06270 */
[----:B0-----:R-:W-:Y:S01]  /*5450*/  @!P1 IADD3.X R14, R7, R161, R6, P2, P4 ;  /* 0x000000a1070e9210 */ /* 0x001fe200017e8406 */
[----:B------:R-:W-:Y:S01]  /*5460*/  IMAD R20, R20, UR4, RZ ;  /* 0x0000000414147c24 */ /* 0x000fe2000f8e02ff */
[----:B------:R-:W-:Y:S02]  /*5470*/  ISETP.LT.OR P3, PT, R3, 0x1, !P0 ;  /* 0x000000010300780c */ /* 0x000fe40004761670 */
[----:B---3--:R-:W-:Y:S02]  /*5480*/  @!P1 IADD3 R16, P5, R23, R88, RZ ;  /* 0x0000005817109210 */ /* 0x008fe40007fbe0ff */
[----:B------:R-:W-:-:S03]  /*5490*/  PRMT R7, RZ, 0x7610, R7 ;  /* 0x00007610ff077816 */ /* 0x000fc60000000007 */
[----:B------:R-:W-:-:S06]  /*54a0*/  @!P1 IMAD.X R17, R14, 0x1, R89, P5 ;  /* 0x000000010e119824 */ /* 0x000fcc00028e0659 */
[----:B------:R-:W0:Y:S01]  /*54b0*/  @!P3 LDC.64 R22, c[0x0][0x5c8] ;  /* 0x00017200ff16bb82 */ /* 0x000e220000000a00 */
[----:B--2---:R-:W-:-:S04]  /*54c0*/  LOP3.LUT R9, R9, 0xff, RZ, 0xc0, !PT ;  /* 0x000000ff09097812 */ /* 0x004fc800078ec0ff */
[----:B------:R-:W-:-:S05]  /*54d0*/  F2FP.F16.E4M3.UNPACK_B R9, R9 ;  /* 0x00000009ff09723e */ /* 0x000fca00020006ff */
[----:B------:R-:W-:-:S05]  /*54e0*/  HADD2.F32 R9, -RZ, R9.H0_H0 ;  /* 0x20000009ff097230 */ /* 0x000fca0000004100 */
[----:B------:R-:W-:Y:S01]  /*54f0*/  FMUL R18, R9, R0 ;  /* 0x0000000009127220 */ /* 0x000fe20000400000 */
[----:B------:R-:W-:-:S04]  /*5500*/  IMAD.WIDE.U32 R8, R19, UR4, R10 ;  /* 0x0000000413087c25 */ /* 0x000fc8000f8e000a */
[----:B------:R-:W-:Y:S01]  /*5510*/  FFMA R18, R119, R2, R18 ;  /* 0x0000000277127223 */ /* 0x000fe20000000012 */
[----:B------:R-:W-:Y:S01]  /*5520*/  IMAD R19, R19, UR5, R20 ;  /* 0x0000000513137c24 */ /* 0x000fe2000f8e0214 */
[----:B------:R-:W-:-:S03]  /*5530*/  IADD3 R8, P2, R8, UR6, RZ ;  /* 0x0000000608087c10 */ /* 0x000fc6000ff5e0ff */
[----:B------:R-:W-:Y:S02]  /*5540*/  F2FP.SATFINITE.E4M3.F32.PACK_AB_MERGE_C R21, RZ, R18, RZ ;  /* 0x00000012ff15723e */ /* 0x000fe400048070ff */
[----:B------:R-:W-:-:S03]  /*5550*/  IADD3.X R9, R9, UR7, R19, P2, !PT ;  /* 0x0000000709097c10 */ /* 0x000fc600097fe413 */
[----:B------:R1:W-:Y:S04]  /*5560*/  @!P1 STG.E.U8 desc[UR12][R16.64+0x39], R21 ;  /* 0x0000391510009986 */ /* 0x0003e8000c10110c */
[----:B------:R-:W2:Y:S01]  /*5570*/  @!P3 LDG.E.U8 R7, desc[UR12][R8.64] ;  /* 0x0000000c0807b981 */ /* 0x000ea2000c1e1100 */
[----:B------:R-:W-:Y:S01]  /*5580*/  IMAD.WIDE.U32 R14, R156, 0x80, RZ ;  /* 0x000000809c0e7825 */ /* 0x000fe200078e00ff */
[----:B------:R-:W-:-:S03]  /*5590*/  ISETP.LT.OR P2, PT, R3, 0x2, !P0 ;  /* 0x000000020300780c */ /* 0x000fc60004741670 */
[----:B------:R-:W-:Y:S01]  /*55a0*/  IMAD.SHL.U32 R19, R157, 0x80, RZ ;  /* 0x000000809d137824 */ /* 0x000fe200078e00ff */
[----:B0-----:R-:W-:-:S03]  /*55b0*/  @!P3 IADD3 R14, P1, P4, R158, R22, R14 ;  /* 0x000000169e0eb210 */ /* 0x001fc60007c3e00e */
[----:B------:R-:W-:-:S05]  /*55c0*/  IMAD.IADD R160, R15, 0x1, R19 ;  /* 0x000000010fa07824 */ /* 0x000fca00078e0213 */
[----:B------:R-:W-:Y:S01]  /*55d0*/  @!P3 IADD3.X R15, R161, R23, R160, P1, P4 ;  /* 0x00000017a10fb210 */ /* 0x000fe20000fe84a0 */
        /* <DEDUP_REMOVED lines=9> */
[----:B------:R-:W3:Y:S01]  /*5670*/  @!P2 LDG.E.U8 R7, desc[UR12][R8.64+0x1] ;  /* 0x0000010c0807a981 */ /* 0x000ee2000c1e1100 */
[----:B-1----:R-:W-:Y:S02]  /*5680*/  IADD3 R17, P1, R12, 0x88, RZ ;  /* 0x000000880c117810 */ /* 0x002fe40007f3e0ff */
[----:B------:R-:W-:-:S03]  /*5690*/  @!P2 LEA R21, P4, R156, R158, 0x7 ;  /* 0x0000009e9c15a211 */ /* 0x000fc600078838ff */
[----:B------:R-:W-:Y:S01]  /*56a0*/  IMAD.X R19, RZ, RZ, R13, P1 ;  /* 0x000000ffff137224 */ /* 0x000fe200008e060d */
[----:B------:R-:W-:Y:S01]  /*56b0*/  ISETP.GE.AND P1, PT, R4, 0x89, PT ;  /* 0x000000890400780c */ /* 0x000fe20003f26270 */
[----:B--2---:R-:W-:Y:S01]  /*56c0*/  IMAD.WIDE.U32 R14, R17, UR4, R10 ;  /* 0x00000004110e7c25 */ /* 0x004fe2000f8e000a */
[----:B------:R-:W-:Y:S02]  /*56d0*/  @!P2 LEA.HI.X R20, R156, R161, R157, 0x7, P4 ;  /* 0x000000a19c14a211 */ /* 0x000fe400020f3c9d */
[----:B------:R-:W-:Y:S01]  /*56e0*/  ISETP.LT.OR P3, PT, R3, 0x1, !P1 ;  /* 0x000000010300780c */ /* 0x000fe20004f61670 */
[----:B------:R-:W-:Y:S01]  /*56f0*/  IMAD R22, R19, UR4, RZ ;  /* 0x0000000413167c24 */ /* 0x000fe2000f8e02ff */
[----:B0-----:R-:W-:Y:S02]  /*5700*/  @!P2 IADD3 R16, P5, R21, R88, RZ ;  /* 0x000000581510a210 */ /* 0x001fe40007fbe0ff */
[----:B------:R-:W-:Y:S02]  /*5710*/  IADD3 R14, P4, R14, UR6, RZ ;  /* 0x000000060e0e7c10 */ /* 0x000fe4000ff9e0ff */
[----:B---3--:R-:W-:-:S04]  /*5720*/  LOP3.LUT R7, R7, 0xff, RZ, 0xc0, !PT ;  /* 0x000000ff07077812 */ /* 0x008fc800078ec0ff */
[----:B------:R-:W-:-:S05]  /*5730*/  F2FP.F16.E4M3.UNPACK_B R7, R7 ;  /* 0x00000007ff07723e */ /* 0x000fca00020006ff */
[----:B------:R-:W-:-:S05]  /*5740*/  HADD2.F32 R7, -RZ, R7.H0_H0 ;  /* 0x20000007ff077230 */ /* 0x000fca0000004100 */
[----:B------:R-:W-:Y:S01]  /*5750*/  FMUL R18, R7, R0 ;  /* 0x0000000007127220 */ /* 0x000fe20000400000 */
[----:B------:R-:W-:Y:S02]  /*5760*/  IMAD R7, R17, UR5, R22 ;  /* 0x0000000511077c24 */ /* 0x000fe4000f8e0216 */
[----:B------:R-:W-:Y:S02]  /*5770*/  @!P2 IMAD.X R17, R20, 0x1, R89, P5 ;  /* 0x000000011411a824 */ /* 0x000fe400028e0659 */
[----:B------:R-:W-:Y:S01]  /*5780*/  FFMA R18, R57, R2, R18 ;  /* 0x0000000239127223 */ /* 0x000fe20000000012 */
[----:B------:R-:W0:Y:S01]  /*5790*/  @!P3 LDC.64 R22, c[0x0][0x5c8] ;  /* 0x00017200ff16bb82 */ /* 0x000e220000000a00 */
[--C-:B------:R-:W-:Y:S02]  /*57a0*/  IADD3.X R15, R15, UR7, R7.reuse, P4, !PT ;  /* 0x000000070f0f7c10 */ /* 0x100fe4000a7fe407 */
[----:B------:R-:W-:Y:S02]  /*57b0*/  PRMT R7, RZ, 0x7610, R7 ;  /* 0x00007610ff077816 */ /* 0x000fe40000000007 */
[----:B------:R-:W-:-:S05]  /*57c0*/  F2FP.SATFINITE.E4M3.F32.PACK_AB_MERGE_C R21, RZ, R18, RZ ;  /* 0x00000012ff15723e */ /* 0x000fca00048070ff */
[----:B------:R1:W-:Y:S04]  /*57d0*/  @!P2 STG.E.U8 desc[UR12][R16.64+0x1], R21 ;  /* 0x000001151000a986 */ /* 0x0003e8000c10110c */
[----:B------:R-:W2:Y:S01]  /*57e0*/  @!P3 LDG.E.U8 R7, desc[UR12][R14.64] ;  /* 0x0000000c0e07b981 */ /* 0x000ea2000c1e1100 */
[----:B------:R-:W-:-:S04]  /*57f0*/  @!P3 IADD3 R19, P2, R5, R158, RZ ;  /* 0x0000009e0513b210 */ /* 0x000fc80007f5e0ff */
[----:B------:R-:W-:Y:S01]  /*5800*/  @!P3 LEA R19, P4, R156, R19, 0x7 ;  /* 0x000000139c13b211 */ /* 0x000fe200078838ff */
[----:B------:R-:W-:Y:S01]  /*5810*/  @!P3 IMAD.X R20, R6, 0x1, R161, P2 ;  /* 0x000000010614b824 */ /* 0x000fe200010e06a1 */
[----:B------:R-:W-:Y:S02]  /*5820*/  ISETP.LT.OR P2, PT, R3, 0x2, !P1 ;  /* 0x000000020300780c */ /* 0x000fe40004f41670 */
[----:B0-----:R-:W-:Y:S02]  /*5830*/  @!P3 IADD3 R18, P5, R19, R22, RZ ;  /* 0x000000161312b210 */ /* 0x001fe40007fbe0ff */
[----:B-1----:R-:W-:-:S05]  /*5840*/  @!P3 LEA.HI.X R16, R156, R20, R157, 0x7, P4 ;  /* 0x000000149c10b211 */ /* 0x002fca00020f3c9d */
        /* <DEDUP_REMOVED lines=11> */
[----:B------:R-:W-:-:S04]  /*5900*/  @!P2 IADD3 R17, P3, R5, R158, RZ ;  /* 0x0000009e0511a210 */ /* 0x000fc80007f7e0ff */
[----:B------:R-:W-:-:S04]  /*5910*/  @!P2 LEA R17, P4, R156, R17, 0x7 ;  /* 0x000000119c11a211 */ /* 0x000fc800078838ff */
[----:B0-----:R-:W-:Y:S02]  /*5920*/  @!P2 IADD3 R16, P5, R17, R22, RZ ;  /* 0x000000161110a210 */ /* 0x001fe40007fbe0ff */
[----:B--2---:R-:W-:-:S04]  /*5930*/  LOP3.LUT R7, R7, 0xff, RZ, 0xc0, !PT ;  /* 0x000000ff07077812 */ /* 0x004fc800078ec0ff */
[----:B------:R-:W-:-:S05]  /*5940*/  F2FP.F16.E4M3.UNPACK_B R7, R7 ;  /* 0x00000007ff07723e */ /* 0x000fca00020006ff */
[----:B------:R-:W-:-:S05]  /*5950*/  HADD2.F32 R7, -RZ, R7.H0_H0 ;  /* 0x20000007ff077230 */ /* 0x000fca0000004100 */
[----:B------:R-:W-:Y:S01]  /*5960*/  FMUL R20, R7, R0 ;  /* 0x0000000007147220 */ /* 0x000fe20000400000 */
[----:B------:R-:W-:Y:S01]  /*5970*/  @!P2 IMAD.X R7, R6, 0x1, R161, P3 ;  /* 0x000000010607a824 */ /* 0x000fe200018e06a1 */
[----:B------:R-:W-:Y:S02]  /*5980*/  ISETP.LT.OR P3, PT, R3, 0x9, !P0 ;  /* 0x000000090300780c */ /* 0x000fe40004761670 */
[----:B------:R-:W-:Y:S02]  /*5990*/  FFMA R20, R59, R2, R20 ;  /* 0x000000023b147223 */ /* 0x000fe40000000014 */
[----:B-1----:R-:W-:Y:S02]  /*59a0*/  @!P2 LEA.HI.X R18, R156, R7, R157, 0x7, P4 ;  /* 0x000000079c12a211 */ /* 0x002fe400020f3c9d */
[----:B------:R-:W-:Y:S02]  /*59b0*/  PRMT R7, RZ, 0x7610, R7 ;  /* 0x00007610ff077816 */ /* 0x000fe40000000007 */
[----:B------:R-:W-:Y:S01]  /*59c0*/  F2FP.SATFINITE.E4M3.F32.PACK_AB_MERGE_C R21, RZ, R20, RZ ;  /* 0x00000014ff15723e */ /* 0x000fe200048070ff */
[----:B------:R-:W-:-:S04]  /*59d0*/  @!P2 IMAD.X R17, R18, 0x1, R23, P5 ;  /* 0x000000011211a824 */ /* 0x000fc800028e0617 */
[----:B------:R-:W0:Y:S01]  /*59e0*/  @!P3 LDC.64 R22, c[0x0][0x5c8] ;  /* 0x00017200ff16bb82 */ /* 0x000e220000000a00 */
[----:B------:R1:W-:Y:S04]  /*59f0*/  @!P2 STG.E.U8 desc[UR12][R16.64+0x1], R21 ;  /* 0x000001151000a986 */ /* 0x0003e8000c10110c */
[----:B------:R-:W2:Y:S01]  /*5a00*/  @!P3 LDG.E.U8 R7, desc[UR12][R8.64+0x8] ;  /* 0x0000080c0807b981 */ /* 0x000ea2000c1e1100 */
[C---:B------:R-:W-:Y:S02]  /*5a10*/  @!P3 LEA R19, P4, R156.reuse, R158, 0x7 ;  /* 0x0000009e9c13b211 */ /* 0x040fe400078838ff */
[----:B------:R-:W-:Y:S02]  /*5a20*/  ISETP.LT.OR P2, PT, R3, 0xa, !P0 ;  /* 0x0000000a0300780c */ /* 0x000fe40004741670 */
[----:B-1----:R-:W-:-:S02]  /*5a30*/  @!P3 LEA.HI.X R16, R156, R161, R157, 0x7, P4 ;  /* 0x000000a19c10b211 */ /* 0x002fc400020f3c9d */
[----:B0-----:R-:W-:-:S05]  /*5a40*/  @!P3 IADD3 R18, P5, R19, R22, RZ ;  /* 0x000000161312b210 */ /* 0x001fca0007fbe0ff */
        /* <DEDUP_REMOVED lines=11> */
[C---:B------:R-:W-:Y:S02]  /*5b00*/  @!P2 LEA R17, P4, R156.reuse, R158, 0x7 ;  /* 0x0000009e9c11a211 */ /* 0x040fe400078838ff */
        /* <DEDUP_REMOVED lines=398> */
[----:B------:R-:W-:Y:S02]  /*73f0*/  @!P2 IADD3 R9, P0, R5, R158, RZ ;  /* 0x0000009e0509a210 */ /* 0x000fe40007f1e0ff */
[----:B------:R-:W-:Y:S02]  /*7400*/  ISETP.LT.OR P1, PT, R3, 0x3a, !P1 ;  /* 0x0000003a0300780c */ /* 0x000fe40004f21670 */
[----:B------:R-:W-:Y:S01]  /*7410*/  @!P2 LEA R21, P3, R156, R9, 0x7 ;  /* 0x000000099c15a211 */ /* 0x000fe200078638ff */
[----:B------:R-:W-:-:S03]  /*7420*/  @!P2 IMAD.X R9, R6, 0x1, R161, P0 ;  /* 0x000000010609a824 */ /* 0x000fc600000e06a1 */
[----:B0-----:R-:W-:Y:S02]  /*7430*/  @!P2 IADD3 R8, P0, R21, R22, RZ ;  /* 0x000000161508a210 */ /* 0x001fe40007f1e0ff */
[----:B-1----:R-:W-:-:S05]  /*7440*/  @!P2 LEA.HI.X R16, R156, R9, R157, 0x7, P3 ;  /* 0x000000099c10a211 */ /* 0x002fca00018f3c9d */
[----:B------:R-:W-:Y:S01]  /*7450*/  @!P2 IMAD.X R9, R16, 0x1, R23, P0 ;  /* 0x000000011009a824 */ /* 0x000fe200000e0617 */
        /* <DEDUP_REMOVED lines=9> */
[----:B------:R2:W3:Y:S01]  /*74f0*/  @!P1 LDG.E.U8 R7, desc[UR12][R14.64+0x39] ;  /* 0x0000390c0e079981 */ /* 0x0004e2000c1e1100 */
[----:B------:R-:W-:-:S04]  /*7500*/  @!P1 IADD3 R19, P2, R5, R158, RZ ;  /* 0x0000009e05139210 */ /* 0x000fc80007f5e0ff */
[----:B------:R-:W-:Y:S01]  /*7510*/  @!P1 LEA R19, P4, R156, R19, 0x7 ;  /* 0x000000139c139211 */ /* 0x000fe200078838ff */
[----:B--2---:R-:W-:-:S05]  /*7520*/  @!P1 IMAD.X R15, R6, 0x1, R161, P2 ;  /* 0x00000001060f9824 */ /* 0x004fca00010e06a1 */
[----:B------:R-:W-:Y:S02]  /*7530*/  @!P1 LEA.HI.X R18, R156, R15, R157, 0x7, P4 ;  /* 0x0000000f9c129211 */ /* 0x000fe400020f3c9d */
[----:B---3--:R-:W-:-:S04]  /*7540*/  LOP3.LUT R7, R7, 0xff, RZ, 0xc0, !PT ;  /* 0x000000ff07077812 */ /* 0x008fc800078ec0ff */
[----:B------:R-:W-:-:S05]  /*7550*/  F2FP.F16.E4M3.UNPACK_B R7, R7 ;  /* 0x00000007ff07723e */ /* 0x000fca00020006ff */
[----:B------:R-:W-:-:S05]  /*7560*/  HADD2.F32 R7, -RZ, R7.H0_H0 ;  /* 0x20000007ff077230 */ /* 0x000fca0000004100 */
[----:B------:R-:W-:Y:S01]  /*7570*/  FMUL R16, R7, R0 ;  /* 0x0000000007107220 */ /* 0x000fe20000400000 */
[----:B------:R-:W-:-:S03]  /*7580*/  IADD3 R7, P0, R12, 0xc0, RZ ;  /* 0x000000c00c077810 */ /* 0x000fc60007f1e0ff */
[----:B------:R-:W-:Y:S02]  /*7590*/  FFMA R87, R87, R2, R16 ;  /* 0x0000000257577223 */ /* 0x000fe40000000010 */
[----:B------:R-:W-:Y:S01]  /*75a0*/  IMAD.X R16, RZ, RZ, R13, P0 ;  /* 0x000000ffff107224 */ /* 0x000fe200000e060d */
[----:B------:R-:W-:Y:S01]  /*75b0*/  ISETP.GE.AND P0, PT, R4, 0xc1, PT ;  /* 0x000000c10400780c */ /* 0x000fe20003f06270 */
[----:B-1----:R-:W-:Y:S01]  /*75c0*/  IMAD.WIDE.U32 R8, R7, UR4, R10 ;  /* 0x0000000407087c25 */ /* 0x002fe2000f8e000a */
[----:B------:R-:W-:Y:S02]  /*75d0*/  F2FP.SATFINITE.E4M3.F32.PACK_AB_MERGE_C R87, RZ, R87, RZ ;  /* 0x00000057ff57723e */ /* 0x000fe400048070ff */
[----:B------:R-:W-:Y:S01]  /*75e0*/  ISETP.LT.OR P3, PT, R3, 0x1, !P0 ;  /* 0x000000010300780c */ /* 0x000fe20004761670 */
[----:B------:R-:W-:Y:S01]  /*75f0*/  IMAD R14, R16, UR4, RZ ;  /* 0x00000004100e7c24 */ /* 0x000fe2000f8e02ff */
[----:B0-----:R-:W-:Y:S02]  /*7600*/  @!P1 IADD3 R16, P5, R19, R20, RZ ;  /* 0x0000001413109210 */ /* 0x001fe40007fbe0ff */
[----:B------:R-:W-:Y:S01]  /*7610*/  IADD3 R8, P2, R8, UR6, RZ ;  /* 0x0000000608087c10 */ /* 0x000fe2000ff5e0ff */
[----:B------:R-:W-:-:S02]  /*7620*/  IMAD R7, R7, UR5, R14 ;  /* 0x0000000507077c24 */ /* 0x000fc4000f8e020e */
[----:B------:R-:W-:-:S03]  /*7630*/  @!P1 IMAD.X R17, R18, 0x1, R21, P5 ;  /* 0x0000000112119824 */ /* 0x000fc600028e0615 */
[--C-:B------:R-:W-:Y:S02]  /*7640*/  IADD3.X R9, R9, UR7, R7.reuse, P2, !PT ;  /* 0x0000000709097c10 */ /* 0x100fe400097fe407 */
[----:B------:R-:W-:Y:S01]  /*7650*/  PRMT R7, RZ, 0x7610, R7 ;  /* 0x00007610ff077816 */ /* 0x000fe20000000007 */
[----:B------:R0:W-:Y:S01]  /*7660*/  @!P1 STG.E.U8 desc[UR12][R16.64+0x39], R87 ;  /* 0x0000395710009986 */ /* 0x0001e2000c10110c */
[----:B------:R-:W1:Y:S04]  /*7670*/  @!P3 LDC.64 R18, c[0x0][0x5c8] ;  /* 0x00017200ff12bb82 */ /* 0x000e680000000a00 */
[----:B------:R-:W2:Y:S01]  /*7680*/  @!P3 LDG.E.U8 R7, desc[UR12][R8.64] ;  /* 0x0000000c0807b981 */ /* 0x000ea2000c1e1100 */
[----:B------:R-:W-:Y:S01]  /*7690*/  @!P3 IMAD.MOV.U32 R160, RZ, RZ, R158 ;  /* 0x000000ffffa0b224 */ /* 0x000fe200078e009e */
[----:B------:R-:W-:-:S03]  /*76a0*/  ISETP.LT.OR P2, PT, R3, 0x2, !P0 ;  /* 0x000000020300780c */ /* 0x000fc60004741670 */
[----:B------:R-:W-:-:S04]  /*76b0*/  @!P3 IMAD.WIDE.U32 R14, R156, 0xc0, R160 ;  /* 0x000000c09c0eb825 */ /* 0x000fc800078e00a0 */
[----:B0-----:R-:W-:-:S06]  /*76c0*/  @!P3 IMAD R16, R157, 0xc0, RZ ;  /* 0x000000c09d10b824 */ /* 0x001fcc00078e02ff */
[----:B------:R-:W0:Y:S01]  /*76d0*/  @!P2 LDC.64 R20, c[0x0][0x5c8] ;  /* 0x00017200ff14ab82 */ /* 0x000e220000000a00 */
[----:B-1----:R-:W-:-:S04]  /*76e0*/  @!P3 IADD3 R14, P1, R14, R18, RZ ;  /* 0x000000120e0eb210 */ /* 0x002fc80007f3e0ff */
[----:B------:R-:W-:Y:S02]  /*76f0*/  @!P3 IADD3.X R15, R19, R15, R16, P1, !PT ;  /* 0x0000000f130fb210 */ /* 0x000fe40000ffe410 */
        /* <DEDUP_REMOVED lines=9> */
[----:B------:R-:W-:Y:S02]  /*7790*/  IADD3 R17, P3, R12, 0xc8, RZ ;  /* 0x000000c80c117810 */ /* 0x000fe40007f7e0ff */
[----:B------:R-:W-:-:S03]  /*77a0*/  ISETP.GE.AND P1, PT, R4, 0xc9, PT ;  /* 0x000000c90400780c */ /* 0x000fc60003f26270 */
[----:B------:R-:W-:Y:S01]  /*77b0*/  IMAD.X R4, RZ, RZ, R13, P3 ;  /* 0x000000ffff047224 */ /* 0x000fe200018e060d */
[----:B------:R-:W-:Y:S01]  /*77c0*/  ISETP.LT.OR P3, PT, R3, 0x1, !P1 ;  /* 0x000000010300780c */ /* 0x000fe20004f61670 */
[----:B------:R-:W-:Y:S02]  /*77d0*/  @!P2 IMAD.MOV.U32 R13, RZ, RZ, R161 ;  /* 0x000000ffff0da224 */ /* 0x000fe400078e00a1 */
[----:B------:R-:W-:-:S04]  /*77e0*/  IMAD.WIDE.U32 R10, R17, UR4, R10 ;  /* 0x00000004110a7c25 */ /* 0x000fc8000f8e000a */
[----:B------:R-:W-:Y:S01]  /*77f0*/  IMAD R4, R4, UR4, RZ ;  /* 0x0000000404047c24 */ /* 0x000fe2000f8e02ff */
[----:B------:R-:W-:-:S03]  /*7800*/  IADD3 R10, P4, R10, UR6, RZ ;  /* 0x000000060a0a7c10 */ /* 0x000fc6000ff9e0ff */
[--C-:B------:R-:W-:Y:S01]  /*7810*/  IMAD R17, R17, UR5, R4.reuse ;  /* 0x0000000511117c24 */ /* 0x100fe2000f8e0204 */
[----:B------:R-:W-:-:S04]  /*7820*/  PRMT R4, RZ, 0x7610, R4 ;  /* 0x00007610ff047816 */ /* 0x000fc80000000004 */
[----:B------:R-:W-:Y:S02]  /*7830*/  IADD3.X R11, R11, UR7, R17, P4, !PT ;  /* 0x000000070b0b7c10 */ /* 0x000fe4000a7fe411 */
[----:B------:R-:W1:Y:S01]  /*7840*/  @!P3 LDC.64 R16, c[0x0][0x5c8] ;  /* 0x00017200ff10bb82 */ /* 0x000e620000000a00 */
[----:B--2---:R-:W-:-:S04]  /*7850*/  LOP3.LUT R7, R7, 0xff, RZ, 0xc0, !PT ;  /* 0x000000ff07077812 */ /* 0x004fc800078ec0ff */
[----:B------:R-:W-:-:S05]  /*7860*/  F2FP.F16.E4M3.UNPACK_B R7, R7 ;  /* 0x00000007ff07723e */ /* 0x000fca00020006ff */
[----:B------:R-:W-:-:S05]  /*7870*/  HADD2.F32 R7, -RZ, R7.H0_H0 ;  /* 0x20000007ff077230 */ /* 0x000fca0000004100 */
[----:B------:R-:W-:Y:S01]  /*7880*/  FMUL R12, R7, R0 ;  /* 0x00000000070c7220 */ /* 0x000fe20000400000 */
[----:B------:R-:W-:-:S03]  /*7890*/  @!P2 IMAD R7, R157, 0xc0, RZ ;  /* 0x000000c09d07a824 */ /* 0x000fc600078e02ff */
[----:B------:R-:W-:Y:S01]  /*78a0*/  FFMA R25, R25, R2, R12 ;  /* 0x0000000219197223 */ /* 0x000fe2000000000c */
[----:B------:R-:W-:-:S04]  /*78b0*/  @!P2 IMAD.MOV.U32 R12, RZ, RZ, R158 ;  /* 0x000000ffff0ca224 */ /* 0x000fc800078e009e */
[----:B------:R-:W-:Y:S01]  /*78c0*/  @!P2 IMAD.WIDE.U32 R12, R156, 0xc0, R12 ;  /* 0x000000c09c0ca825 */ /* 0x000fe200078e000c */
[----:B------:R-:W-:Y:S02]  /*78d0*/  F2FP.SATFINITE.E4M3.F32.PACK_AB_MERGE_C R25, RZ, R25, RZ ;  /* 0x00000019ff19723e */ /* 0x000fe400048070ff */
[----:B0-----:R-:W-:-:S04]  /*78e0*/  @!P2 IADD3 R14, P5, R12, R20, RZ ;  /* 0x000000140c0ea210 */ /* 0x001fc80007fbe0ff */
[----:B------:R-:W-:-:S05]  /*78f0*/  @!P2 IADD3.X R15, R21, R13, R7, P5, !PT ;  /* 0x0000000d150fa210 */ /* 0x000fca0002ffe407 */
[----:B------:R0:W-:Y:S04]  /*7900*/  @!P2 STG.E.U8 desc[UR12][R14.64+0x1], R25 ;  /* 0x000001190e00a986 */ /* 0x0001e8000c10110c */
[----:B------:R-:W2:Y:S01]  /*7910*/  @!P3 LDG.E.U8 R4, desc[UR12][R10.64] ;  /* 0x0000000c0a04b981 */ /* 0x000ea2000c1e1100 */
[----:B------:R-:W-:-:S05]  /*7920*/  @!P3 IADD3 R12, P2, R5, R158, RZ ;  /* 0x0000009e050cb210 */ /* 0x000fca0007f5e0ff */
[----:B------:R-:W-:Y:S01]  /*7930*/  @!P3 IMAD.X R13, R6, 0x1, R161, P2 ;  /* 0x00000001060db824 */ /* 0x000fe200010e06a1 */
[----:B------:R-:W-:Y:S01]  /*7940*/  ISETP.LT.OR P2, PT, R3, 0x2, !P1 ;  /* 0x000000020300780c */ /* 0x000fe20004f41670 */
[----:B------:R-:W-:-:S03]  /*7950*/  @!P3 IMAD.WIDE.U32 R12, R156, 0xc0, R12 ;  /* 0x000000c09c0cb825 */ /* 0x000fc600078e000c */
[----:B-1----:R-:W-:-:S09]  /*7960*/  @!P3 IADD3 R12, P4, R12, R16, RZ ;  /* 0x000000100c0cb210 */ /* 0x002fd20007f9e0ff */
[----:B------:R-:W1:Y:S01]  /*7970*/  @!P2 LDC.64 R18, c[0x0][0x5c8] ;  /* 0x00017200ff12ab82 */ /* 0x000e620000000a00 */
[----:B--2---:R-:W-:-:S04]  /*7980*/  LOP3.LUT R4, R4, 0xff, RZ, 0xc0, !PT ;  /* 0x000000ff04047812 */ /* 0x004fc800078ec0ff */
[----:B------:R-:W-:-:S05]  /*7990*/  F2FP.F16.E4M3.UNPACK_B R4, R4 ;  /* 0x00000004ff04723e */ /* 0x000fca00020006ff */
[----:B------:R-:W-:Y:S02]  /*79a0*/  HADD2.F32 R7, -RZ, R4.H0_H0 ;  /* 0x20000004ff077230 */ /* 0x000fe40000004100 */
[----:B------:R-:W-:-:S03]  /*79b0*/  @!P3 IMAD R4, R157, 0xc0, RZ ;  /* 0x000000c09d04b824 */ /* 0x000fc600078e02ff */
[----:B------:R-:W-:Y:S02]  /*79c0*/  FMUL R7, R7, R0 ;  /* 0x0000000007077220 */ /* 0x000fe40000400000 */
[----:B------:R-:W-:Y:S02]  /*79d0*/  @!P3 IADD3.X R13, R17, R4, R13, P4, !PT ;  /* 0x00000004110db210 */ /* 0x000fe400027fe40d */
[----:B------:R-:W-:Y:S01]  /*79e0*/  FFMA R7, R26, R2, R7 ;  /* 0x000000021a077223 */ /* 0x000fe20000000007 */
[----:B------:R-:W-:-:S04]  /*79f0*/  PRMT R4, RZ, 0x7610, R4 ;  /* 0x00007610ff047816 */ /* 0x000fc80000000004 */
[----:B------:R-:W-:-:S05]  /*7a00*/  F2FP.SATFINITE.E4M3.F32.PACK_AB_MERGE_C R17, RZ, R7, RZ ;  /* 0x00000007ff11723e */ /* 0x000fca00048070ff */
[----:B------:R1:W-:Y:S04]  /*7a10*/  @!P3 STG.E.U8 desc[UR12][R12.64], R17 ;  /* 0x000000110c00b986 */ /* 0x0003e8000c10110c */
[----:B------:R-:W2:Y:S01]  /*7a20*/  @!P2 LDG.E.U8 R4, desc[UR12][R10.64+0x1] ;  /* 0x0000010c0a04a981 */ /* 0x000ea2000c1e1100 */
[----:B0-----:R-:W-:-:S05]  /*7a30*/  @!P2 IADD3 R14, P3, R5, R158, RZ ;  /* 0x0000009e050ea210 */ /* 0x001fca0007f7e0ff */
[----:B------:R-:W-:Y:S01]  /*7a40*/  @!P2 IMAD.X R15, R6, 0x1, R161, P3 ;  /* 0x00000001060fa824 */ /* 0x000fe200018e06a1 */
[----:B------:R-:W-:Y:S01]  /*7a50*/  ISETP.LT.OR P3, PT, R3, 0x9, !P0 ;  /* 0x000000090300780c */ /* 0x000fe20004761670 */
[----:B------:R-:W-:-:S03]  /*7a60*/  @!P2 IMAD.WIDE.U32 R14, R156, 0xc0, R14 ;  /* 0x000000c09c0ea825 */ /* 0x000fc600078e000e */
[----:B-1----:R-:W-:Y:S02]  /*7a70*/  @!P2 IADD3 R12, P4, R14, R18, RZ ;  /* 0x000000120e0ca210 */ /* 0x002fe40007f9e0ff */
[----:B--2---:R-:W-:-:S04]  /*7a80*/  LOP3.LUT R4, R4, 0xff, RZ, 0xc0, !PT ;  /* 0x000000ff04047812 */ /* 0x004fc800078ec0ff */
[----:B------:R-:W-:-:S05]  /*7a90*/  F2FP.F16.E4M3.UNPACK_B R4, R4 ;  /* 0x00000004ff04723e */ /* 0x000fca00020006ff */
[----:B------:R-:W-:-:S05]  /*7aa0*/  HADD2.F32 R7, -RZ, R4.H0_H0 ;  /* 0x20000004ff077230 */ /* 0x000fca0000004100 */
[----:B------:R-:W-:Y:S01]  /*7ab0*/  FMUL R4, R7, R0 ;  /* 0x0000000007047220 */ /* 0x000fe20000400000 */
[----:B------:R-:W-:-:S03]  /*7ac0*/  @!P2 IMAD R7, R157, 0xc0, RZ ;  /* 0x000000c09d07a824 */ /* 0x000fc600078e02ff */
[----:B------:R-:W-:Y:S02]  /*7ad0*/  FFMA R4, R27, R2, R4 ;  /* 0x000000021b047223 */ /* 0x000fe40000000004 */
[----:B------:R-:W-:Y:S02]  /*7ae0*/  @!P2 IADD3.X R13, R19, R7, R15, P4, !PT ;  /* 0x00000007130da210 */ /* 0x000fe400027fe40f */
[----:B------:R-:W0:Y:S01]  /*7af0*/  @!P3 LDC.64 R18, c[0x0][0x5c8] ;  /* 0x00017200ff12bb82 */ /* 0x000e220000000a00 */
[----:B------:R-:W-:Y:S02]  /*7b00*/  F2FP.SATFINITE.E4M3.F32.PACK_AB_MERGE_C R17, RZ, R4, RZ ;  /* 0x00000004ff11723e */ /* 0x000fe400048070ff */
[----:B------:R-:W-:-:S03]  /*7b10*/  PRMT R4, RZ, 0x7610, R4 ;  /* 0x00007610ff047816 */ /* 0x000fc60000000004 */
[----:B------:R1:W-:Y:S04]  /*7b20*/  @!P2 STG.E.U8 desc[UR12][R12.64+0x1], R17 ;  /* 0x000001110c00a986 */ /* 0x0003e8000c10110c */
[----:B------:R-:W2:Y:S01]  /*7b30*/  @!P3 LDG.E.U8 R4, desc[UR12][R8.64+0x8] ;  /* 0x0000080c0804b981 */ /* 0x000ea2000c1e1100 */
[----:B------:R-:W-:Y:S01]  /*7b40*/  ISETP.LT.OR P4, PT, R3, 0xa, !P0 ;  /* 0x0000000a0300780c */ /* 0x000fe20004781670 */
[----:B-1----:R-:W-:Y:S02]  /*7b50*/  @!P3 IMAD.MOV.U32 R12, RZ, RZ, R158 ;  /* 0x000000ffff0cb224 */ /* 0x002fe400078e009e */
[----:B------:R-:W-:Y:S02]  /*7b60*/  @!P3 IMAD.MOV.U32 R13, RZ, RZ, R161 ;  /* 0x000000ffff0db224 */ /* 0x000fe400078e00a1 */
[----:B------:R-:W-:-:S03]  /*7b70*/  @!P3 IMAD.WIDE.U32 R14, R156, 0xc0, R12 ;  /* 0x000000c09c0eb825 */ /* 0x000fc600078e000c */
[----:B0-----:R-:W-:Y:S02]  /*7b80*/  @!P3 IADD3 R12, P2, R14, R18, RZ ;  /* 0x000000120e0cb210 */ /* 0x001fe40007f5e0ff */
[----:B--2---:R-:W-:-:S04]  /*7b90*/  LOP3.LUT R4, R4, 0xff, RZ, 0xc0, !PT ;  /* 0x000000ff04047812 */ /* 0x004fc800078ec0ff */
[----:B------:R-:W-:-:S05]  /*7ba0*/  F2FP.F16.E4M3.UNPACK_B R4, R4 ;  /* 0x00000004ff04723e */ /* 0x000fca00020006ff */
[----:B------:R-:W-:Y:S02]  /*7bb0*/  HADD2.F32 R7, -RZ, R4.H0_H0 ;  /* 0x20000004ff077230 */ /* 0x000fe40000004100 */
[----:B------:R-:W-:-:S03]  /*7bc0*/  @!P3 IMAD R4, R157, 0xc0, RZ ;  /* 0x000000c09d04b824 */ /* 0x000fc600078e02ff */
[----:B------:R-:W-:Y:S02]  /*7bd0*/  FMUL R7, R7, R0 ;  /* 0x0000000007077220 */ /* 0x000fe40000400000 */
[--C-:B------:R-:W-:Y:S02]  /*7be0*/  @!P3 IADD3.X R13, R19, R15, R4.reuse, P2, !PT ;  /* 0x0000000f130db210 */ /* 0x100fe400017fe404 */
[----:B------:R-:W-:Y:S01]  /*7bf0*/  FFMA R7, R28, R2, R7 ;  /* 0x000000021c077223 */ /* 0x000fe20000000007 */
[----:B------:R-:W-:Y:S01]  /*7c00*/  PRMT R4, RZ, 0x7610, R4 ;  /* 0x00007610ff047816 */ /* 0x000fe20000000004 */
[----:B------:R-:W0:Y:S03]  /*7c10*/  @!P4 LDC.64 R18, c[0x0][0x5c8] ;  /* 0x00017200ff12cb82 */ /* 0x000e260000000a00 */
[----:B------:R-:W-:-:S05]  /*7c20*/  F2FP.SATFINITE.E4M3.F32.PACK_AB_MERGE_C R17, RZ, R7, RZ ;  /* 0x00000007ff11723e */ /* 0x000fca00048070ff */
        /* <DEDUP_REMOVED lines=19> */
[----:B------:R-:W-:-:S05]  /*7d60*/  @!P2 IADD3 R14, P3, R5, R158, RZ ;  /* 0x0000009e050ea210 */ /* 0x000fca0007f7e0ff */
[----:B------:R-:W-:Y:S01]  /*7d70*/  @!P2 IMAD.X R15, R6, 0x1, R161, P3 ;  /* 0x00000001060fa824 */ /* 0x000fe200018e06a1 */
[----:B------:R-:W-:Y:S01]  /*7d80*/  ISETP.LT.OR P3, PT, R3, 0xa, !P1 ;  /* 0x0000000a0300780c */ /* 0x000fe20004f61670 */
[----:B------:R-:W-:-:S03]  /*7d90*/  @!P2 IMAD.WIDE.U32 R14, R156, 0xc0, R14 ;  /* 0x000000c09c0ea825 */ /* 0x000fc600078e000e */
[----:B0-----:R-:W-:Y:S02]  /*7da0*/  @!P2 IADD3 R12, P4, R14, R18, RZ ;  /* 0x000000120e0ca210 */ /* 0x001fe40007f9e0ff */
[----:B--2---:R-:W-:-:S04]  /*7db0*/  LOP3.LUT R4, R4, 0xff, RZ, 0xc0, !PT ;  /* 0x000000ff04047812 */ /* 0x004fc800078ec0ff */
[----:B------:R-:W-:-:S05]  /*7dc0*/  F2FP.F16.E4M3.UNPACK_B R4, R4 ;  /* 0x00000004ff04723e */ /* 0x000fca00020006ff */
[----:B------:R-:W-:Y:S02]  /*7dd0*/  HADD2.F32 R7, -RZ, R4.H0_H0 ;  /* 0x20000004ff077230 */ /* 0x000fe40000004100 */
[----:B------:R-:W-:-:S03]  /*7de0*/  @!P2 IMAD R4, R157, 0xc0, RZ ;  /* 0x000000c09d04a824 */ /* 0x000fc600078e02ff */
[----:B------:R-:W-:Y:S02]  /*7df0*/  FMUL R7, R7, R0 ;  /* 0x0000000007077220 */ /* 0x000fe40000400000 */
[----:B------:R-:W-:Y:S02]  /*7e00*/  @!P2 IADD3.X R13, R19, R4, R15, P4, !PT ;  /* 0x00000004130da210 */ /* 0x000fe400027fe40f */
[----:B------:R-:W-:Y:S01]  /*7e10*/  FFMA R7, R30, R2, R7 ;  /* 0x000000021e077223 */ /* 0x000fe20000000007 */
[----:B------:R-:W-:Y:S01]  /*7e20*/  PRMT R4, RZ, 0x7610, R4 ;  /* 0x00007610ff047816 */ /* 0x000fe20000000004 */
[----:B------:R-:W0:Y:S03]  /*7e30*/  @!P3 LDC.64 R18, c[0x0][0x5c8] ;  /* 0x00017200ff12bb82 */ /* 0x000e260000000a00 */
[----:B------:R-:W-:-:S05]  /*7e40*/  F2FP.SATFINITE.E4M3.F32.PACK_AB_MERGE_C R17, RZ, R7, RZ ;  /* 0x00000007ff11723e */ /* 0x000fca00048070ff */
        /* <DEDUP_REMOVED lines=296> */
[----:B--2---:R-:W-:-:S05]  /*90d0*/  F2FP.F16.E4M3.UNPACK_B R4, R4 ;  /* 0x00000004ff04723e */ /* 0x004fca00020006ff */
        /* <DEDUP_REMOVED lines=31> */
[----:B--2---:R-:W-:-:S05]  /*92d0*/  F2FP.F16.E4M3.UNPACK_B R4, R4 ;  /* 0x00000004ff04723e */ /* 0x004fca00020006ff */
        /* <DEDUP_REMOVED lines=41> */
[----:B------:R2:W3:Y:S01]  /*9570*/  @!P0 LDG.E.U8 R4, desc[UR12][R8.64+0x39] ;  /* 0x0000390c08048981 */ /* 0x0004e2000c1e1100 */
[----:B------:R-:W-:Y:S01]  /*9580*/  ISETP.LT.OR P2, PT, R3, 0x39, !P1 ;  /* 0x000000390300780c */ /* 0x000fe20004f41670 */
[----:B--2---:R-:W-:Y:S02]  /*9590*/  @!P0 IMAD.MOV.U32 R8, RZ, RZ, R158 ;  /* 0x000000ffff088224 */ /* 0x004fe400078e009e */
[----:B------:R-:W-:-:S10]  /*95a0*/  @!P0 IMAD.MOV.U32 R9, RZ, RZ, R161 ;  /* 0x000000ffff098224 */ /* 0x000fd400078e00a1 */
[----:B-1----:R-:W1:Y:S01]  /*95b0*/  @!P2 LDC.64 R16, c[0x0][0x5c8] ;  /* 0x00017200ff10ab82 */ /* 0x002e620000000a00 */
[----:B------:R-:W-:-:S03]  /*95c0*/  @!P0 IMAD.WIDE.U32 R14, R156, 0xc0, R8 ;  /* 0x000000c09c0e8825 */ /* 0x000fc600078e0008 */
[----:B0-----:R-:W-:Y:S02]  /*95d0*/  @!P0 IADD3 R12, P3, R14, R18, RZ ;  /* 0x000000120e0c8210 */ /* 0x001fe40007f7e0ff */
[----:B---3--:R-:W-:-:S05]  /*95e0*/  F2FP.F16.E4M3.UNPACK_B R4, R4 ;  /* 0x00000004ff04723e */ /* 0x008fca00020006ff */
[----:B------:R-:W-:-:S05]  /*95f0*/  HADD2.F32 R7, -RZ, R4.H0_H0 ;  /* 0x20000004ff077230 */ /* 0x000fca0000004100 */
[----:B------:R-:W-:Y:S01]  /*9600*/  FMUL R4, R7, R0 ;  /* 0x0000000007047220 */ /* 0x000fe20000400000 */
[----:B------:R-:W-:-:S03]  /*9610*/  @!P0 IMAD R7, R157, 0xc0, RZ ;  /* 0x000000c09d078824 */ /* 0x000fc600078e02ff */
[----:B------:R-:W-:Y:S02]  /*9620*/  FFMA R4, R53, R2, R4 ;  /* 0x0000000235047223 */ /* 0x000fe40000000004 */
[----:B------:R-:W-:-:S03]  /*9630*/  @!P0 IADD3.X R13, R19, R15, R7, P3, !PT ;  /* 0x0000000f130d8210 */ /* 0x000fc60001ffe407 */
[----:B------:R-:W-:Y:S02]  /*9640*/  F2FP.SATFINITE.E4M3.F32.PACK_AB_MERGE_C R15, RZ, R4, RZ ;  /* 0x00000004ff0f723e */ /* 0x000fe400048070ff */
[----:B------:R-:W-:-:S03]  /*9650*/  PRMT R4, RZ, 0x7610, R4 ;  /* 0x00007610ff047816 */ /* 0x000fc60000000004 */
[----:B------:R0:W-:Y:S04]  /*9660*/  @!P0 STG.E.U8 desc[UR12][R12.64+0x39], R15 ;  /* 0x0000390f0c008986 */ /* 0x0001e8000c10110c */
[----:B------:R-:W2:Y:S01]  /*9670*/  @!P2 LDG.E.U8 R4, desc[UR12][R10.64+0x38] ;  /* 0x0000380c0a04a981 */ /* 0x000ea2000c1e1100 */
[----:B------:R-:W-:Y:S01]  /*9680*/  @!P2 IADD3 R8, P0, R5, R158, RZ ;  /* 0x0000009e0508a210 */ /* 0x000fe20007f1e0ff */
[----:B------:R-:W-:Y:S01]  /*9690*/  BSSY B0, `(.L_x_29) ;  /* 0x0000010000007945 */ /* 0x000fe20003800000 */
[----:B------:R-:W-:Y:S02]  /*96a0*/  ISETP.LT.OR P1, PT, R3, 0x3a, !P1 ;  /* 0x0000003a0300780c */ /* 0x000fe40004f21670 */
[----:B------:R-:W-:Y:S01]  /*96b0*/  PRMT R3, RZ, 0x7610, R3 ;  /* 0x00007610ff037816 */ /* 0x000fe20000000003 */
[----:B------:R-:W-:-:S02]  /*96c0*/  @!P2 IMAD.X R9, R6, 0x1, R161, P0 ;  /* 0x000000010609a824 */ /* 0x000fc400000e06a1 */
[----:B------:R-:W-:-:S03]  /*96d0*/  @!P2 IMAD.WIDE.U32 R8, R156, 0xc0, R8 ;  /* 0x000000c09c08a825 */ /* 0x000fc600078e0008 */
[----:B-1----:R-:W-:Y:S02]  /*96e0*/  @!P2 IADD3 R8, P0, R8, R16, RZ ;  /* 0x000000100808a210 */ /* 0x002fe40007f1e0ff */
[----:B--2---:R-:W-:-:S05]  /*96f0*/  F2FP.F16.E4M3.UNPACK_B R4, R4 ;  /* 0x00000004ff04723e */ /* 0x004fca00020006ff */
[----:B------:R-:W-:Y:S02]  /*9700*/  HADD2.F32 R7, -RZ, R4.H0_H0 ;  /* 0x20000004ff077230 */ /* 0x000fe40000004100 */
[----:B------:R-:W-:-:S03]  /*9710*/  @!P2 IMAD R4, R157, 0xc0, RZ ;  /* 0x000000c09d04a824 */ /* 0x000fc600078e02ff */
[----:B------:R-:W-:Y:S02]  /*9720*/  FMUL R7, R7, R0 ;  /* 0x0000000007077220 */ /* 0x000fe40000400000 */
[----:B------:R-:W-:Y:S02]  /*9730*/  @!P2 IADD3.X R9, R17, R4, R9, P0, !PT ;  /* 0x000000041109a210 */ /* 0x000fe400007fe409 */
[----:B------:R-:W-:-:S05]  /*9740*/  FFMA R7, R54, R2, R7 ;  /* 0x0000000236077223 */ /* 0x000fca0000000007 */
[----:B------:R-:W-:-:S05]  /*9750*/  F2FP.SATFINITE.E4M3.F32.PACK_AB_MERGE_C R7, RZ, R7, RZ ;  /* 0x00000007ff07723e */ /* 0x000fca00048070ff */
[----:B------:R0:W-:Y:S01]  /*9760*/  @!P2 STG.E.U8 desc[UR12][R8.64+0x38], R7 ;  /* 0x000038070800a986 */ /* 0x0001e2000c10110c */
[----:B------:R-:W-:Y:S05]  /*9770*/  @P1 BRA `(.L_x_30) ;  /* 0x0000000000041947 */ /* 0x000fea0003800000 */
[----:B------:R1:W5:Y:S02]  /*9780*/  LDG.E.U8 R3, desc[UR12][R10.64+0x39] ;  /* 0x0000390c0a037981 */ /* 0x000364000c1e1100 */
.L_x_30:
[----:B------:R-:W-:Y:S05]  /*9790*/  BSYNC B0 ;  /* 0x0000000000007941 */ /* 0x000fea0003800000 */
.L_x_29:
[----:B-----5:R-:W-:Y:S01]  /*97a0*/  F2FP.F16.E4M3.UNPACK_B R3, R3 ;  /* 0x00000003ff03723e */ /* 0x020fe200020006ff */
[----:B------:R-:W-:Y:S06]  /*97b0*/  @P1 EXIT ;  /* 0x000000000000194d */ /* 0x000fec0003800000 */
[----:B------:R-:W-:Y:S01]  /*97c0*/  IADD3 R158, P0, R5, R158, RZ ;  /* 0x0000009e059e7210 */ /* 0x000fe20007f1e0ff */
[----:B------:R-:W-:Y:S01]  /*97d0*/  HADD2.F32 R3, -RZ, R3.H0_H0 ;  /* 0x20000003ff037230 */ /* 0x000fe20000004100 */
[----:B------:R-:W-:Y:S01]  /*97e0*/  ULDC.64 UR4, c[0x0][0x5c8] ;  /* 0x0001720000047ab9 */ /* 0x000fe20000000a00 */
[----:B------:R-:W-:Y:S02]  /*97f0*/  IMAD R157, R157, 0xc0, RZ ;  /* 0x000000c09d9d7824 */ /* 0x000fe400078e02ff */
[----:B------:R-:W-:Y:S02]  /*9800*/  IMAD.X R159, R6, 0x1, R161, P0 ;  /* 0x00000001069f7824 */ /* 0x000fe400000e06a1 */
[----:B------:R-:W-:Y:S01]  /*9810*/  FMUL R0, R3, R0 ;  /* 0x0000000003007220 */ /* 0x000fe20000400000 */
[----:B------:R-:W-:-:S04]  /*9820*/  IMAD.WIDE.U32 R158, R156, 0xc0, R158 ;  /* 0x000000c09c9e7825 */ /* 0x000fc800078e009e */
[----:B------:R-:W-:Y:S01]  /*9830*/  FFMA R0, R55, R2, R0 ;  /* 0x0000000237007223 */ /* 0x000fe20000000000 */
[----:B------:R-:W-:-:S04]  /*9840*/  IADD3 R2, P0, R158, UR4, RZ ;  /* 0x000000049e027c10 */ /* 0x000fc8000ff1e0ff */
[----:B------:R-:W-:Y:S02]  /*9850*/  F2FP.SATFINITE.E4M3.F32.PACK_AB_MERGE_C R5, RZ, R0, RZ ;  /* 0x00000000ff05723e */ /* 0x000fe400048070ff */
[----:B------:R-:W-:-:S05]  /*9860*/  IADD3.X R3, R157, UR5, R159, P0, !PT ;  /* 0x000000059d037c10 */ /* 0x000fca00087fe49f */
[----:B------:R-:W-:Y:S01]  /*9870*/  STG.E.U8 desc[UR12][R2.64+0x39], R5 ;  /* 0x0000390502007986 */ /* 0x000fe2000c10110c */
[----:B------:R-:W-:Y:S05]  /*9880*/  EXIT ;  /* 0x000000000000794d */ /* 0x000fea0003800000 */
.L_x_28:
[----:B------:R-:W-:Y:S01]  /*9890*/  ISETP.GE.AND P0, PT, R4, 0x9, PT ;  /* 0x000000090400780c */ /* 0x000fe20003f06270 */
[-C--:B--2---:R-:W-:Y:S01]  /*98a0*/  FMUL R120, R120, R2.reuse ;  /* 0x0000000278787220 */ /* 0x084fe20000400000 */
[----:B------:R-:W-:Y:S01]  /*98b0*/  LOP3.LUT R0, R0, 0xfffffffd, RZ, 0xc0, !PT ;  /* 0xfffffffd00007812 */ /* 0x000fe200078ec0ff */
[-C--:B------:R-:W-:Y:S01]  /*98c0*/  FMUL R121, R121, R2.reuse ;  /* 0x0000000279797220 */ /* 0x080fe20000400000 */
[C---:B------:R-:W-:Y:S01]  /*98d0*/  ISETP.LT.OR P6, PT, R3.reuse, 0x1, !P0 ;  /* 0x000000010300780c */ /* 0x040fe200047c1670 */
[-C--:B------:R-:W-:Y:S01]  /*98e0*/  FMUL R122, R122, R2.reuse ;  /* 0x000000027a7a7220 */ /* 0x080fe20000400000 */
[----:B------:R-:W-:Y:S01]  /*98f0*/  ISETP.LT.OR P4, PT, R3, 0x2, !P0 ;  /* 0x000000020300780c */ /* 0x000fe20004781670 */
[-C--:B------:R-:W-:Y:S01]  /*9900*/  FMUL R123, R123, R2.reuse ;  /* 0x000000027b7b7220 */ /* 0x080fe20000400000 */
[C---:B------:R-:W-:Y:S01]  /*9910*/  ISETP.LT.OR P3, PT, R3.reuse, 0x9, !P0 ;  /* 0x000000090300780c */ /* 0x040fe20004761670 */
[-C--:B------:R-:W-:Y:S01]  /*9920*/  FMUL R124, R124, R2.reuse ;  /* 0x000000027c7c7220 */ /* 0x080fe20000400000 */
[----:B------:R-:W-:Y:S01]  /*9930*/  ISETP.LT.OR P5, PT, R3, 0xa, !P0 ;  /* 0x0000000a0300780c */ /* 0x000fe200047a1670 */
[-C--:B------:R-:W-:Y:S01]  /*9940*/  FMUL R125, R125, R2.reuse ;  /* 0x000000027d7d7220 */ /* 0x080fe20000400000 */
[----:B------:R-:W-:Y:S01]  /*9950*/  LOP3.LUT R9, R9, 0xfffffbff, RZ, 0xc0, !PT ;  /* 0xfffffbff09097812 */ /* 0x000fe200078ec0ff */
[----:B------:R-:W-:Y:S01]  /*9960*/  FMUL R126, R126, R2 ;  /* 0x000000027e7e7220 */ /* 0x000fe20000400000 */
[----:B------:R-:W-:Y:S01]  /*9970*/  F2FP.SATFINITE.E4M3.F32.PACK_AB_MERGE_C R239, RZ, R120, RZ ;  /* 0x00000078ffef723e */ /* 0x000fe200048070ff */
[-C--:B------:R-:W-:Y:S01]  /*9980*/  FMUL R127, R127, R2.reuse ;  /* 0x000000027f7f7220 */ /* 0x080fe20000400000 */
[----:B------:R-:W-:Y:S01]  /*9990*/  F2FP.SATFINITE.E4M3.F32.PACK_AB_MERGE_C R245, RZ, R121, RZ ;  /* 0x00000079fff5723e */ /* 0x000fe200048070ff */
[----:B------:R-:W0:Y:S01]  /*99a0*/  @!P6 LDC.64 R240, c[0x0][0x5c8] ;  /* 0x00017200fff0eb82 */ /* 0x000e220000000a00 */
[----:B------:R-:W-:Y:S01]  /*99b0*/  @P6 LOP3.LUT R0, R0, 0x2, RZ, 0xfc, !PT ;  /* 0x0000000200006812 */ /* 0x000fe200078efcff */
[----:B------:R-:W-:Y:S01]  /*99c0*/  FMUL R128, R128, R2 ;  /* 0x0000000280807220 */ /* 0x000fe20000400000 */
[----:B------:R-:W-:Y:S01]  /*99d0*/  F2FP.SATFINITE.E4M3.F32.PACK_AB_MERGE_C R247, RZ, R122, RZ ;  /* 0x0000007afff7723e */ /* 0x000fe200048070ff */
[-C--:B------:R-:W-:Y:S01]  /*99e0*/  FMUL R129, R129, R2.reuse ;  /* 0x0000000281817220 */ /* 0x080fe20000400000 */
[----:B------:R-:W-:Y:S01]  /*99f0*/  LOP3.LUT R0, R0, 0xfffffffe, RZ, 0xc0, !PT ;  /* 0xfffffffe00007812 */ /* 0x000fe200078ec0ff */
[-C--:B------:R-:W-:Y:S01]  /*9a00*/  FMUL R130, R130, R2.reuse ;  /* 0x0000000282827220 */ /* 0x080fe20000400000 */
[----:B------:R-:W-:Y:S01]  /*9a10*/  F2FP.SATFINITE.E4M3.F32.PACK_AB_MERGE_C R127, RZ, R127, RZ ;  /* 0x0000007fff7f723e */ /* 0x000fe200048070ff */
[----:B------:R-:W1:Y:S01]  /*9a20*/  @!P4 LDC.64 R220, c[0x0][0x5c8] ;  /* 0x00017200ffdccb82 */ /* 0x000e620000000a00 */
[----:B------:R-:W-:Y:S01]  /*9a30*/  @P4 LOP3.LUT R0, R0, 0x1, RZ, 0xfc, !PT ;  /* 0x0000000100004812 */ /* 0x000fe200078efcff */
[-C--:B------:R-:W-:Y:S01]  /*9a40*/  FMUL R131, R131, R2.reuse ;  /* 0x0000000283837220 */ /* 0x080fe20000400000 */
[----:B------:R-:W-:Y:S01]  /*9a50*/  F2FP.SATFINITE.E4M3.F32.PACK_AB_MERGE_C R129, RZ, R129, RZ ;  /* 0x00000081ff81723e */ /* 0x000fe200048070ff */
[-C--:B------:R-:W-:Y:S01]  /*9a60*/  FMUL R132, R132, R2.reuse ;  /* 0x0000000284847220 */ /* 0x080fe20000400000 */
[----:B------:R-:W-:Y:S01]  /*9a70*/  LOP3.LUT R0, R0, 0xfffff7ff, RZ, 0xc0, !PT ;  /* 0xfffff7ff00007812 */ /* 0x000fe200078ec0ff */
[-C--:B------:R-:W-:Y:S01]  /*9a80*/  FMUL R133, R133, R2.reuse ;  /* 0x0000000285857220 */ /* 0x080fe20000400000 */
[----:B------:R-:W-:Y:S01]  /*9a90*/  F2FP.SATFINITE.E4M3.F32.PACK_AB_MERGE_C R131, RZ, R131, RZ ;  /* 0x00000083ff83723e */ /* 0x000fe200048070ff */
[----:B------:R-:W2:Y:S01]  /*9aa0*/  @!P3 LDC.64 R218, c[0x0][0x5c8] ;  /* 0x00017200ffdabb82 */ /* 0x000ea20000000a00 */
[----:B------:R-:W-:Y:S01]  /*9ab0*/  @P3 LOP3.LUT R0, R0, 0x800, RZ, 0xfc, !PT ;  /* 0x0000080000003812 */ /* 0x000fe200078efcff */
[-C--:B------:R-:W-:Y:S01]  /*9ac0*/  FMUL R134, R134, R2.reuse ;  /* 0x0000000286867220 */ /* 0x080fe20000400000 */
[----:B------:R-:W-:Y:S01]  /*9ad0*/  F2FP.SATFINITE.E4M3.F32.PACK_AB_MERGE_C R133, RZ, R133, RZ ;  /* 0x00000085ff85723e */ /* 0x000fe200048070ff */
[-C--:B------:R-:W-:Y:S01]  /*9ae0*/  FMUL R135, R135, R2.reuse ;  /* 0x0000000287877220 */ /* 0x080fe20000400000 */
[----:B------:R-:W-:Y:S01]  /*9af0*/  LOP3.LUT R0, R0, 0x7fffffff, RZ, 0xc0, !PT ;  /* 0x7fffffff00007812 */ /* 0x000fe200078ec0ff */
[-C--:B------:R-:W-:Y:S01]  /*9b00*/  FMUL R136, R136, R2.reuse ;  /* 0x0000000288887220 */ /* 0x080fe20000400000 */
[----:B------:R-:W-:Y:S01]  /*9b10*/  FMUL R137, R137, R2 ;  /* 0x0000000289897220 */ /* 0x000fe20000400000 */
[--C-:B0-----:R-:W-:Y:S01]  /*9b20*/  @!P6 IADD3 R240, P1, P2, R158, R240, R5.reuse ;  /* 0x000000f09ef0e210 */ /* 0x101fe20007a3e005 */
[----:B------:R-:W0:Y:S01]  /*9b30*/  @!P5 LDC.64 R216, c[0x0][0x5c8] ;  /* 0x00017200ffd8db82 */ /* 0x000e220000000a00 */
[----:B------:R-:W-:Y:S01]  /*9b40*/  F2FP.SATFINITE.E4M3.F32.PACK_AB_MERGE_C R135, RZ, R135, RZ ;  /* 0x00000087ff87723e */ /* 0x000fe200048070ff */
[-C--:B------:R-:W-:Y:S01]  /*9b50*/  FMUL R138, R138, R2.reuse ;  /* 0x000000028a8a7220 */ /* 0x080fe20000400000 */
[--C-:B------:R-:W-:Y:S01]  /*9b60*/  @!P6 IADD3.X R241, R161, R241, R6.reuse, P1, P2 ;  /* 0x000000f1a1f1e210 */ /* 0x100fe20000fe4406 */
[-C--:B------:R-:W-:Y:S01]  /*9b70*/  FMUL R139, R139, R2.reuse ;  /* 0x000000028b8b7220 */ /* 0x080fe20000400000 */
[----:B------:R-:W-:Y:S01]  /*9b80*/  F2FP.SATFINITE.E4M3.F32.PACK_AB_MERGE_C R137, RZ, R137, RZ ;  /* 0x00000089ff89723e */ /* 0x000fe200048070ff */
[----:B------:R-:W-:Y:S01]  /*9b90*/  FMUL R140, R140, R2 ;  /* 0x000000028c8c7220 */ /* 0x000fe20000400000 */
[--C-:B-1----:R-:W-:Y:S01]  /*9ba0*/  @!P4 IADD3 R220, P1, P2, R158, R220, R5.reuse ;  /* 0x000000dc9edcc210 */ /* 0x102fe20007a3e005 */
[-C--:B------:R-:W-:Y:S01]  /*9bb0*/  FMUL R141, R141, R2.reuse ;  /* 0x000000028d8d7220 */ /* 0x080fe20000400000 */
[----:B------:R-:W-:Y:S01]  /*9bc0*/  F2FP.SATFINITE.E4M3.F32.PACK_AB_MERGE_C R139, RZ, R139, RZ ;  /* 0x0000008bff8b723e */ /* 0x000fe200048070ff */
[-C--:B------:R-:W-:Y:S01]  /*9bd0*/  FMUL R142, R142, R2.reuse ;  /* 0x000000028e8e7220 */ /* 0x080fe20000400000 */
[--C-:B------:R-:W-:Y:S01]  /*9be0*/  @!P4 IADD3.X R221, R161, R221, R6.reuse, P1, P2 ;  /* 0x000000dda1ddc210 */ /* 0x100fe20000fe4406 */
[-C--:B------:R-:W-:Y:S01]  /*9bf0*/  FMUL R143, R143, R2.reuse ;  /* 0x000000028f8f7220 */ /* 0x080fe20000400000 */
[----:B------:R-:W-:Y:S01]  /*9c00*/  F2FP.SATFINITE.E4M3.F32.PACK_AB_MERGE_C R141, RZ, R141, RZ ;  /* 0x0000008dff8d723e */ /* 0x000fe200048070ff */
[----:B------:R-:W-:Y:S01]  /*9c10*/  FMUL R144, R144, R2 ;  /* 0x0000000290907220 */ /* 0x000fe20000400000 */
[--C-:B--2---:R-:W-:Y:S01]  /*9c20*/  @!P3 IADD3 R218, P1, P2, R158, R218, R5.reuse ;  /* 0x000000da9edab210 */ /* 0x104fe20007a3e005 */
[-C--:B------:R-:W-:Y:S01]  /*9c30*/  FMUL R145, R145, R2.reuse ;  /* 0x0000000291917220 */ /* 0x080fe20000400000 */
[----:B------:R-:W-:Y:S01]  /*9c40*/  F2FP.SATFINITE.E4M3.F32.PACK_AB_MERGE_C R143, RZ, R143, RZ ;  /* 0x0000008fff8f723e */ /* 0x000fe200048070ff */
[-C--:B------:R-:W-:Y:S01]  /*9c50*/  FMUL R146, R146, R2.reuse ;  /* 0x0000000292927220 */ /* 0x080fe20000400000 */
[--C-:B------:R-:W-:Y:S01]  /*9c60*/  @!P3 IADD3.X R219, R161, R219, R6.reuse, P1, P2 ;  /* 0x000000dba1dbb210 */ /* 0x100fe20000fe4406 */
[-C--:B------:R-:W-:Y:S01]  /*9c70*/  FMUL R147, R147, R2.reuse ;  /* 0x0000000293937220 */ /* 0x080fe20000400000 */
[----:B------:R-:W-:Y:S01]  /*9c80*/  ISETP.LT.OR P3, PT, R3, 0x11, !P0 ;  /* 0x000000110300780c */ /* 0x000fe20004761670 */
[-C--:B------:R-:W-:Y:S01]  /*9c90*/  FMUL R148, R148, R2.reuse ;  /* 0x0000000294947220 */ /* 0x080fe20000400000 */
[----:B------:R-:W-:Y:S01]  /*9ca0*/  F2FP.SATFINITE.E4M3.F32.PACK_AB_MERGE_C R145, RZ, R145, RZ ;  /* 0x00000091ff91723e */ /* 0x000fe200048070ff */
[----:B------:R-:W-:Y:S01]  /*9cb0*/  FMUL R149, R149, R2 ;  /* 0x0000000295957220 */ /* 0x000fe20000400000 */
[--C-:B0-----:R-:W-:Y:S01]  /*9cc0*/  @!P5 IADD3 R216, P1, P2, R158, R216, R5.reuse ;  /* 0x000000d89ed8d210 */ /* 0x101fe20007a3e005 */
[-C--:B------:R-:W-:Y:S01]  /*9cd0*/  FMUL R88, R88, R2.reuse ;  /* 0x0000000258587220 */ /* 0x080fe20000400000 */
[----:B------:R-:W-:Y:S01]  /*9ce0*/  F2FP.SATFINITE.E4M3.F32.PACK_AB_MERGE_C R147, RZ, R147, RZ ;  /* 0x00000093ff93723e */ /* 0x000fe200048070ff */
[-C--:B------:R-:W-:Y:S01]  /*9cf0*/  FMUL R89, R89, R2.reuse ;  /* 0x0000000259597220 */ /* 0x080fe20000400000 */
[--C-:B------:R-:W-:Y:S01]  /*9d00*/  @!P5 IADD3.X R217, R161, R217, R6.reuse, P1, P2 ;  /* 0x000000d9a1d9d210 */ /* 0x100fe20000fe4406 */
[-C--:B------:R-:W-:Y:S01]  /*9d10*/  FMUL R150, R150, R2.reuse ;  /* 0x0000000296967220 */ /* 0x080fe20000400000 */
[----:B------:R-:W-:Y:S01]  /*9d20*/  F2FP.SATFINITE.E4M3.F32.PACK_AB_MERGE_C R149, RZ, R149, RZ ;  /* 0x00000095ff95723e */ /* 0x000fe200048070ff */
[-C--:B------:R-:W-:Y:S01]  /*9d30*/  FMUL R151, R151, R2.reuse ;  /* 0x0000000297977220 */ /* 0x080fe20000400000 */
[-C--:B------:R-:W-:Y:S01]  /*9d40*/  FMUL R90, R90, R2.reuse ;  /* 0x000000025a5a7220 */ /* 0x080fe20000400000 */
[----:B------:R-:W0:Y:S01]  /*9d50*/  @!P3 LDC.64 R214, c[0x0][0x5c8] ;  /* 0x00017200ffd6bb82 */ /* 0x000e220000000a00 */
[----:B------:R-:W-:Y:S01]  /*9d60*/  @P3 LOP3.LUT R9, R9, 0x400, RZ, 0xfc, !PT ;  /* 0x0000040009093812 */ /* 0x000fe200078efcff */
[-C--:B------:R-:W-:Y:S01]  /*9d70*/  FMUL R91, R91, R2.reuse ;  /* 0x000000025b5b7220 */ /* 0x080fe20000400000 */
[----:B------:R-:W-:Y:S01]  /*9d80*/  F2FP.SATFINITE.E4M3.F32.PACK_AB_MERGE_C R151, RZ, R151, RZ ;  /* 0x00000097ff97723e */ /* 0x000fe200048070ff */
[-C--:B------:R-:W-:Y:S01]  /*9d90*/  FMUL R92, R92, R2.reuse ;  /* 0x000000025c5c7220 */ /* 0x080fe20000400000 */
[----:B------:R-:W-:Y:S01]  /*9da0*/  LOP3.LUT R9, R9, 0xffffffef, RZ, 0xc0, !PT ;  /* 0xffffffef09097812 */ /* 0x000fe200078ec0ff */
[-C--:B------:R-:W-:Y:S01]  /*9db0*/  FMUL R93, R93, R2.reuse ;  /* 0x000000025d5d7220 */ /* 0x080fe20000400000 */
[----:B------:R-:W-:Y:S01]  /*9dc0*/  F2FP.SATFINITE.E4M3.F32.PACK_AB_MERGE_C R91, RZ, R91, RZ ;  /* 0x0000005bff5b723e */ /* 0x000fe200048070ff */
[-C--:B------:R-:W-:Y:S01]  /*9dd0*/  FMUL R94, R94, R2.reuse ;  /* 0x000000025e5e7220 */ /* 0x080fe20000400000 */
[-C--:B------:R-:W-:Y:S01]  /*9de0*/  FMUL R95, R95, R2.reuse ;  /* 0x000000025f5f7220 */ /* 0x080fe20000400000 */
[-C--:B------:R-:W-:Y:S01]  /*9df0*/  FMUL R96, R96, R2.reuse ;  /* 0x0000000260607220 */ /* 0x080fe20000400000 */
[----:B------:R-:W-:Y:S01]  /*9e00*/  F2FP.SATFINITE.E4M3.F32.PACK_AB_MERGE_C R93, RZ, R93, RZ ;  /* 0x0000005dff5d723e */ /* 0x000fe200048070ff */
        /* <DEDUP_REMOVED lines=12> */
[----:B------:R-:W-:Y:S01]  /*9ed0*/  FMUL R105, R105, R2 ;  /* 0x0000000269697220 */ /* 0x000fe20000400000 */
[----:B0-----:R-:W-:Y:S01]  /*9ee0*/  @!P3 IADD3 R214, P1, P2, R158, R214, R5 ;  /* 0x000000d69ed6b210 */ /* 0x001fe20007a3e005 */
[-C--:B------:R-:W-:Y:S01]  /*9ef0*/  FMUL R106, R106, R2.reuse ;  /* 0x000000026a6a7220 */ /* 0x080fe20000400000 */
[----:B------:R-:W-:Y:S01]  /*9f00*/  F2FP.SATFINITE.E4M3.F32.PACK_AB_MERGE_C R103, RZ, R103, RZ ;  /* 0x00000067ff67723e */ /* 0x000fe200048070ff */
[-C--:B------:R-:W-:Y:S01]  /*9f10*/  FMUL R107, R107, R2.reuse ;  /* 0x000000026b6b7220 */ /* 0x080fe20000400000 */
[----:B------:R-:W-:Y:S01]  /*9f20*/  @!P3 IADD3.X R215, R161, R215, R6, P1, P2 ;  /* 0x000000d7a1d7b210 */ /* 0x000fe20000fe4406 */
[-C--:B------:R-:W-:Y:S01]  /*9f30*/  FMUL R108, R108, R2.reuse ;  /* 0x000000026c6c7220 */ /* 0x080fe20000400000 */
[----:B------:R-:W-:Y:S01]  /*9f40*/  ISETP.LT.OR P3, PT, R3, 0x12, !P0 ;  /* 0x000000120300780c */ /* 0x000fe20004761670 */
[-C--:B------:R-:W-:Y:S01]  /*9f50*/  FMUL R109, R109, R2.reuse ;  /* 0x000000026d6d7220 */ /* 0x080fe20000400000 */
[----:B------:R-:W-:Y:S01]  /*9f60*/  F2FP.SATFINITE.E4M3.F32.PACK_AB_MERGE_C R105, RZ, R105, RZ ;  /* 0x00000069ff69723e */ /* 0x000fe200048070ff */
[-C--:B------:R-:W-:Y:S01]  /*9f70*/  FMUL R110, R110, R2.reuse ;  /* 0x000000026e6e7220 */ /* 0x080fe20000400000 */
[----:B------:R-:W-:Y:S01]  /*9f80*/  F2FP.SATFINITE.E4M3.F32.PACK_AB_MERGE_C R107, RZ, R107, RZ ;  /* 0x0000006bff6b723e */ /* 0x000fe200048070ff */
        /* <DEDUP_REMOVED lines=17> */
[----:B------:R-:W-:Y:S01]  /*a0a0*/  F2FP.SATFINITE.E4M3.F32.PACK_AB_MERGE_C R117, RZ, R117, RZ ;  /* 0x00000075ff75723e */ /* 0x000fe200048070ff */
[-C--:B------:R-:W-:Y:S01]  /*a0b0*/  FMUL R57, R57, R2.reuse ;  /* 0x0000000239397220 */ /* 0x080fe20000400000 */
[----:B------:R-:W-:Y:S01]  /*a0c0*/  F2FP.SATFINITE.E4M3.F32.PACK_AB_MERGE_C R119, RZ, R119, RZ ;  /* 0x00000077ff77723e */ /* 0x000fe200048070ff */
[----:B------:R-:W-:Y:S01]  /*a0d0*/  FMUL R58, R58, R2 ;  /* 0x000000023a3a7220 */ /* 0x000fe20000400000 */
[----:B------:R-:W-:Y:S02]  /*a0e0*/  BSSY B0, `(.L_x_31) ;  /* 0x0000205000007945 */ /* 0x000fe40003800000 */
[----:B------:R-:W-:-:S02]  /*a0f0*/  F2FP.SATFINITE.E4M3.F32.PACK_AB_MERGE_C R57, RZ, R57, RZ ;  /* 0x00000039ff39723e */ /* 0x000fc400048070ff */
[----:B0-----:R-:W-:-:S04]  /*a100*/  @!P3 IADD3 R212, P1, P2, R158, R212, R5 ;  /* 0x000000d49ed4b210 */ /* 0x001fc80007a3e005 */
[----:B------:R-:W-:Y:S02]  /*a110*/  @!P3 IADD3.X R213, R161, R213, R6, P1, P2 ;  /* 0x000000d5a1d5b210 */ /* 0x000fe40000fe4406 */
[----:B------:R-:W-:-:S13]  /*a120*/  ISETP.LT.OR P3, PT, R3, 0x19, !P0 ;  /* 0x000000190300780c */ /* 0x000fda0004761670 */
[----:B------:R-:W0:Y:S01]  /*a130*/  @!P3 LDC.64 R210, c[0x0][0x5c8] ;  /* 0x00017200ffd2bb82 */ /* 0x000e220000000a00 */
[----:B------:R-:W-:-:S04]  /*a140*/  @P3 LOP3.LUT R9, R9, 0x200, RZ, 0xfc, !PT ;  /* 0x0000020009093812 */ /* 0x000fc800078efcff */
[----:B------:R-:W-:Y:S02]  /*a150*/  LOP3.LUT R9, R9, 0xfffffff7, RZ, 0xc0, !PT ;  /* 0xfffffff709097812 */ /* 0x000fe400078ec0ff */
        /* <DEDUP_REMOVED lines=46> */
[----:B------:R-:W-:Y:S02]  /*a440*/  @P3 LOP3.LUT R9, R9, 0x20, RZ, 0xfc, !PT ;  /* 0x0000002009093812 */ /* 0x000fe400078efcff */
        /* <DEDUP_REMOVED lines=8> */
[----:B------:R-:W-:-:S04]  /*a4d0*/  ISETP.GE.AND P3, PT, R4, 0x41, PT ;  /* 0x000000410400780c */ /* 0x000fc80003f66270 */
[----:B------:R-:W-:Y:S02]  /*a4e0*/  ISETP.LT.OR P2, PT, R3, 0x1, !P3 ;  /* 0x000000010300780c */ /* 0x000fe40005f41670 */
[----:B------:R-:W-:-:S11]  /*a4f0*/  P2R R10, PR, RZ, 0x8 ;  /* 0x00000008ff0a7803 */ /* 0x000fd60000000000 */
        /* <DEDUP_REMOVED lines=72> */
[----:B------:R-:W0:Y:S02]  /*a980*/  @!P2 LDC.64 R166, c[0x0][0x5c8] ;  /* 0x00017200ffa6ab82 */ /* 0x000e240000000a00 */
        /* <DEDUP_REMOVED lines=17> */
[----:B------:R-:W-:Y:S02]  /*aaa0*/  @!P3 IADD3 R11, P0, P1, R8, R158, R5 ;  /* 0x0000009e080bb210 */ /* 0x000fe4000791e005 */
[----:B------:R-:W-:Y:S02]  /*aab0*/  @P3 LOP3.LUT R0, R0, 0x8000, RZ, 0xfc, !PT ;  /* 0x0000800000003812 */ /* 0x000fe400078efcff */
[----:B------:R-:W-:Y:S02]  /*aac0*/  @!P3 IADD3.X R12, R7, R161, R6, P0, P1 ;  /* 0x000000a1070cb210 */ /* 0x000fe400007e2406 */
[----:B------:R-:W-:Y:S02]  /*aad0*/  ISETP.LT.OR P3, PT, R3, 0x2, !P2 ;  /* 0x000000020300780c */ /* 0x000fe40005761670 */
[----:B------:R-:W-:-:S11]  /*aae0*/  LOP3.LUT R0, R0, 0xffffbfff, RZ, 0xc0, !PT ;  /* 0xffffbfff00007812 */ /* 0x000fd600078ec0ff */
        /* <DEDUP_REMOVED lines=23> */
[----:B------:R-:W-:-:S13]  /*ac60*/  ISETP.LT.OR P3, PT, R3, 0x19, !P2 ;  /* 0x000000190300780c */ /* 0x000fda0005761670 */
[----:B------:R-:W-:-:S04]  /*ac70*/  @!P3 IADD3 R23, P0, P1, R8, R158, R5 ;  /* 0x0000009e0817b210 */ /* 0x000fc8000791e005 */
        /* <DEDUP_REMOVED lines=13> */
[----:B------:R-:W-:-:S04]  /*ad50*/  ISETP.LT.OR P3, PT, R3, 0x2a, !P2 ;  /* 0x0000002a0300780c */ /* 0x000fc80005761670 */
[----:B------:R-:W-:-:S09]  /*ad60*/  P2R R231, PR, RZ, 0x8 ;  /* 0x00000008ffe77803 */ /* 0x000fd20000000000 */
[----:B------:R-:W-:-:S04]  /*ad70*/  @!P3 IADD3 R229, P0, P1, R8, R158, R5 ;  /* 0x0000009e08e5b210 */ /* 0x000fc8000791e005 */
[----:B------:R-:W-:Y:S02]  /*ad80*/  @!P3 IADD3.X R230, R7, R161, R6, P0, P1 ;  /* 0x000000a107e6b210 */ /* 0x000fe400007e2406 */
[----:B------:R-:W-:Y:S02]  /*ad90*/  ISETP.LT.OR P0, PT, R3, 0x31, !P2 ;  /* 0x000000310300780c */ /* 0x000fe40005701670 */
[----:B------:R-:W-:Y:S02]  /*ada0*/  LOP3.LUT P3, RZ, R0, 0x1, RZ, 0xc0, !PT ;  /* 0x0000000100ff7812 */ /* 0x000fe4000786c0ff */
        /* <DEDUP_REMOVED lines=8> */
[----:B------:R-:W-:-:S04]  /*ae30*/  ISETP.GE.AND P4, PT, R4, 0x1, PT ;  /* 0x000000010400780c */ /* 0x000fc80003f86270 */
[----:B------:R-:W-:-:S13]  /*ae40*/  ISETP.LT.OR P6, PT, R3, 0x1, !P4 ;  /* 0x000000010300780c */ /* 0x000fda00067c1670 */
[----:B------:R-:W0:Y:S02]  /*ae50*/  @!P6 LDC.64 R222, c[0x0][0x5c8] ;  /* 0x00017200ffdeeb82 */ /* 0x000e240000000a00 */
[----:B0-----:R-:W-:-:S05]  /*ae60*/  @!P6 IADD3 R242, P0, R158, R222, RZ ;  /* 0x000000de9ef2e210 */ /* 0x001fca0007f1e0ff */
[----:B------:R-:W-:Y:S01]  /*ae70*/  @!P6 IMAD.X R243, R161, 0x1, R223, P0 ;  /* 0x00000001a1f3e824 */ /* 0x000fe200000e06df */
[----:B------:R-:W-:-:S04]  /*ae80*/  LOP3.LUT P0, RZ, R0, 0x800, RZ, 0xc0, !PT ;  /* 0x0000080000ff7812 */ /* 0x000fc8000780c0ff */
[----:B------:R0:W-:Y:S01]  /*ae90*/  @!P6 STG.E.U8 desc[UR12][R242.64], R239 ;  /* 0x000000eff200e986 */ /* 0x0001e2000c10110c */
[----:B------:R-:W-:Y:S02]  /*aea0*/  ISETP.LT.OR P6, PT, R3, 0x2, !P4 ;  /* 0x000000020300780c */ /* 0x000fe400067c1670 */
[----:B0-----:R-:W-:-:S11]  /*aeb0*/  F2FP.SATFINITE.E4M3.F32.PACK_AB_MERGE_C R239, RZ, R123, RZ ;  /* 0x0000007bffef723e */ /* 0x001fd600048070ff */
[----:B------:R-:W0:Y:S02]  /*aec0*/  @!P6 LDC.64 R222, c[0x0][0x5c8] ;  /* 0x00017200ffdeeb82 */ /* 0x000e240000000a00 */
[----:B0-----:R-:W-:-:S05]  /*aed0*/  @!P6 IADD3 R222, P1, R158, R222, RZ ;  /* 0x000000de9edee210 */ /* 0x001fca0007f3e0ff */
[----:B------:R-:W-:-:S05]  /*aee0*/  @!P6 IMAD.X R223, R161, 0x1, R223, P1 ;  /* 0x00000001a1dfe824 */ /* 0x000fca00008e06df */
[----:B------:R0:W-:Y:S01]  /*aef0*/  @!P6 STG.E.U8 desc[UR12][R222.64+0x1], R245 ;  /* 0x000001f5de00e986 */ /* 0x0001e2000c10110c */
[----:B------:R-:W-:-:S03]  /*af00*/  ISETP.LT.OR P6, PT, R3, 0x9, !P4 ;  /* 0x000000090300780c */ /* 0x000fc600067c1670 */
[----:B------:R-:W-:Y:S01]  /*af10*/  @!P2 STG.E.U8 desc[UR12][R240.64], R247 ;  /* 0x000000f7f000a986 */ /* 0x000fe2000c10110c */
[----:B------:R-:W-:-:S03]  /*af20*/  LOP3.LUT P2, RZ, R9, 0x400, RZ, 0xc0, !PT ;  /* 0x0000040009ff7812 */ /* 0x000fc6000784c0ff */
[----:B------:R1:W-:Y:S01]  /*af30*/  @!P3 STG.E.U8 desc[UR12][R220.64+0x1], R239 ;  /* 0x000001efdc00b986 */ /* 0x0003e2000c10110c */
[----:B------:R-:W-:Y:S02]  /*af40*/  LOP3.LUT P3, RZ, R9, 0x10, RZ, 0xc0, !PT ;  /* 0x0000001009ff7812 */ /* 0x000fe4000786c0ff */
[----:B0-----:R-:W-:-:S03]  /*af50*/  F2FP.SATFINITE.E4M3.F32.PACK_AB_MERGE_C R223, RZ, R124, RZ ;  /* 0x0000007cffdf723e */ /* 0x001fc600048070ff */
[----:B------:R-:W0:Y:S01]  /*af60*/  @!P6 LDC.64 R120, c[0x0][0x5c8] ;  /* 0x00017200ff78eb82 */ /* 0x000e220000000a00 */
[----:B-1----:R-:W-:Y:S02]  /*af70*/  F2FP.SATFINITE.E4M3.F32.PACK_AB_MERGE_C R221, RZ, R125, RZ ;  /* 0x0000007dffdd723e */ /* 0x002fe400048070ff */
[----:B------:R-:W-:Y:S02]  /*af80*/  F2FP.SATFINITE.E4M3.F32.PACK_AB_MERGE_C R239, RZ, R126, RZ ;  /* 0x0000007effef723e */ /* 0x000fe400048070ff */
[----:B0-----:R-:W-:-:S05]  /*af90*/  @!P6 IADD3 R242, P1, R158, R120, RZ ;  /* 0x000000789ef2e210 */ /* 0x001fca0007f3e0ff */
[----:B------:R-:W-:-:S05]  /*afa0*/  @!P6 IMAD.X R243, R161, 0x1, R121, P1 ;  /* 0x00000001a1f3e824 */ /* 0x000fca00008e0679 */
[----:B------:R-:W-:Y:S01]  /*afb0*/  @!P6 STG.E.U8 desc[UR12][R242.64+0x8], R223 ;  /* 0x000008dff200e986 */ /* 0x000fe2000c10110c */
[----:B------:R-:W-:-:S13]  /*afc0*/  ISETP.LT.OR P6, PT, R3, 0xa, !P4 ;  /* 0x0000000a0300780c */ /* 0x000fda00067c1670 */
[----:B------:R-:W0:Y:S02]  /*afd0*/  @!P6 LDC.64 R120, c[0x0][0x5c8] ;  /* 0x00017200ff78eb82 */ /* 0x000e240000000a00 */
[----:B0-----:R-:W-:-:S05]  /*afe0*/  @!P6 IADD3 R122, P1, R158, R120, RZ ;  /* 0x000000789e7ae210 */ /* 0x001fca0007f3e0ff */
[----:B------:R-:W-:Y:S01]  /*aff0*/  @!P6 IMAD.X R123, R161, 0x1, R121, P1 ;  /* 0x00000001a17be824 */ /* 0x000fe200008e0679 */
[----:B------:R-:W-:-:S04]  /*b000*/  LOP3.LUT P1, RZ, R9, 0x200, RZ, 0xc0, !PT ;  /* 0x0000020009ff7812 */ /* 0x000fc8000782c0ff */
[----:B------:R0:W-:Y:S04]  /*b010*/  @!P6 STG.E.U8 desc[UR12][R122.64+0x9], R221 ;  /* 0x000009dd7a00e986 */ /* 0x0001e8000c10110c */
[----:B------:R-:W-:Y:S01]  /*b020*/  @!P0 STG.E.U8 desc[UR12][R218.64+0x8], R239 ;  /* 0x000008efda008986 */ /* 0x000fe2000c10110c */
[----:B------:R-:W-:-:S03]  /*b030*/  LOP3.LUT P0, RZ, R9, 0x8, RZ, 0xc0, !PT ;  /* 0x0000000809ff7812 */ /* 0x000fc6000780c0ff */
[----:B------:R1:W-:Y:S01]  /*b040*/  @!P5 STG.E.U8 desc[UR12][R216.64+0x9], R127 ;  /* 0x0000097fd800d986 */ /* 0x0003e2000c10110c */
[----:B------:R-:W-:Y:S02]  /*b050*/  ISETP.LT.OR P5, PT, R3, 0x11, !P4 ;  /* 0x000000110300780c */ /* 0x000fe400067a1670 */
[----:B0-----:R-:W-:Y:S02]  /*b060*/  F2FP.SATFINITE.E4M3.F32.PACK_AB_MERGE_C R221, RZ, R128, RZ ;  /* 0x00000080ffdd723e */ /* 0x001fe400048070ff */
[----:B-1----:R-:W-:-:S09]  /*b070*/  F2FP.SATFINITE.E4M3.F32.PACK_AB_MERGE_C R127, RZ, R130, RZ ;  /* 0x00000082ff7f723e */ /* 0x002fd200048070ff */
[----:B------:R-:W0:Y:S02]  /*b080*/  @!P5 LDC.64 R120, c[0x0][0x5c8] ;  /* 0x00017200ff78db82 */ /* 0x000e240000000a00 */
[----:B0-----:R-:W-:-:S05]  /*b090*/  @!P5 IADD3 R124, P6, R158, R120, RZ ;  /* 0x000000789e7cd210 */ /* 0x001fca0007fde0ff */
[----:B------:R-:W-:-:S05]  /*b0a0*/  @!P5 IMAD.X R125, R161, 0x1, R121, P6 ;  /* 0x00000001a17dd824 */ /* 0x000fca00030e0679 */
[----:B------:R-:W-:Y:S01]  /*b0b0*/  @!P5 STG.E.U8 desc[UR12][R124.64+0x10], R221 ;  /* 0x000010dd7c00d986 */ /* 0x000fe2000c10110c */
[----:B------:R-:W-:-:S13]  /*b0c0*/  ISETP.LT.OR P5, PT, R3, 0x12, !P4 ;  /* 0x000000120300780c */ /* 0x000fda00067a1670 */
[----:B------:R-:W0:Y:S02]  /*b0d0*/  @!P5 LDC.64 R120, c[0x0][0x5c8] ;  /* 0x00017200ff78db82 */ /* 0x000e240000000a00 */
[----:B0-----:R-:W-:-:S05]  /*b0e0*/  @!P5 IADD3 R122, P6, R158, R120, RZ ;  /* 0x000000789e7ad210 */ /* 0x001fca0007fde0ff */
[----:B------:R-:W-:-:S05]  /*b0f0*/  @!P5 IMAD.X R123, R161, 0x1, R121, P6 ;  /* 0x00000001a17bd824 */ /* 0x000fca00030e0679 */
[----:B------:R0:W-:Y:S01]  /*b100*/  @!P5 STG.E.U8 desc[UR12][R122.64+0x11], R129 ;  /* 0x000011817a00d986 */ /* 0x0001e2000c10110c */
[----:B------:R-:W-:-:S03]  /*b110*/  ISETP.LT.OR P5, PT, R3, 0x19, !P4 ;  /* 0x000000190300780c */ /* 0x000fc600067a1670 */
[----:B------:R1:W-:Y:S01]  /*b120*/  @!P2 STG.E.U8 desc[UR12][R214.64+0x10], R127 ;  /* 0x0000107fd600a986 */ /* 0x0003e2000c10110c */
[----:B------:R-:W-:-:S03]  /*b130*/  LOP3.LUT P2, RZ, R9, 0x100, RZ, 0xc0, !PT ;  /* 0x0000010009ff7812 */ /* 0x000fc6000784c0ff */
[----:B------:R-:W-:Y:S01]  /*b140*/  @!P3 STG.E.U8 desc[UR12][R212.64+0x11], R131 ;  /* 0x00001183d400b986 */ /* 0x000fe2000c10110c */
[----:B------:R-:W-:Y:S02]  /*b150*/  LOP3.LUT P3, RZ, R9, 0x4, RZ, 0xc0, !PT ;  /* 0x0000000409ff7812 */ /* 0x000fe4000786c0ff */
[----:B0-----:R-:W-:-:S03]  /*b160*/  F2FP.SATFINITE.E4M3.F32.PACK_AB_MERGE_C R123, RZ, R132, RZ ;  /* 0x00000084ff7b723e */ /* 0x001fc600048070ff */
[----:B------:R-:W0:Y:S01]  /*b170*/  @!P5 LDC.64 R120, c[0x0][0x5c8] ;  /* 0x00017200ff78db82 */ /* 0x000e220000000a00 */
[----:B-1----:R-:W-:Y:S02]  /*b180*/  F2FP.SATFINITE.E4M3.F32.PACK_AB_MERGE_C R127, RZ, R134, RZ ;  /* 0x00000086ff7f723e */ /* 0x002fe400048070ff */
[----:B0-----:R-:W-:-:S05]  /*b190*/  @!P5 IADD3 R124, P6, R158, R120, RZ ;  /* 0x000000789e7cd210 */ /* 0x001fca0007fde0ff */
[----:B------:R-:W-:-:S05]  /*b1a0*/  @!P5 IMAD.X R125, R161, 0x1, R121, P6 ;  /* 0x00000001a17dd824 */ /* 0x000fca00030e0679 */
[----:B------:R0:W-:Y:S01]  /*b1b0*/  @!P5 STG.E.U8 desc[UR12][R124.64+0x18], R123 ;  /* 0x0000187b7c00d986 */ /* 0x0001e2000c10110c */
[----:B------:R-:W-:Y:S02]  /*b1c0*/  ISETP.LT.OR P5, PT, R3, 0x1a, !P4 ;  /* 0x0000001a0300780c */ /* 0x000fe400067a1670 */
[----:B0-----:R-:W-:-:S11]  /*b1d0*/  F2FP.SATFINITE.E4M3.F32.PACK_AB_MERGE_C R125, RZ, R136, RZ ;  /* 0x00000088ff7d723e */ /* 0x001fd600048070ff */
[----:B------:R-:W0:Y:S02]  /*b1e0*/  @!P5 LDC.64 R120, c[0x0][0x5c8] ;  /* 0x00017200ff78db82 */ /* 0x000e240000000a00 */
[----:B0-----:R-:W-:-:S05]  /*b1f0*/  @!P5 IADD3 R120, P6, R158, R120, RZ ;  /* 0x000000789e78d210 */ /* 0x001fca0007fde0ff */
[----:B------:R-:W-:-:S05]  /*b200*/  @!P5 IMAD.X R121, R161, 0x1, R121, P6 ;  /* 0x00000001a179d824 */ /* 0x000fca00030e0679 */
[----:B------:R-:W-:Y:S01]  /*b210*/  @!P5 STG.E.U8 desc[UR12][R120.64+0x19], R133 ;  /* 0x000019857800d986 */ /* 0x000fe2000c10110c */
[----:B------:R-:W-:-:S03]  /*b220*/  ISETP.LT.OR P5, PT, R3, 0x21, !P4 ;  /* 0x000000210300780c */ /* 0x000fc600067a1670 */
[----:B------:R0:W-:Y:S01]  /*b230*/  @!P1 STG.E.U8 desc[UR12][R210.64+0x18], R127 ;  /* 0x0000187fd2009986 */ /* 0x0001e2000c10110c */
[----:B------:R-:W-:-:S03]  /*b240*/  LOP3.LUT P1, RZ, R9, 0x80, RZ, 0xc0, !PT ;  /* 0x0000008009ff7812 */ /* 0x000fc6000782c0ff */
[----:B------:R-:W-:Y:S01]  /*b250*/  @!P0 STG.E.U8 desc[UR12][R208.64+0x19], R135 ;  /* 0x00001987d0008986 */ /* 0x000fe2000c10110c */
[----:B------:R-:W-:-:S05]  /*b260*/  LOP3.LUT P0, RZ, R9, 0x2, RZ, 0xc0, !PT ;  /* 0x0000000209ff7812 */ /* 0x000fca000780c0ff */
[----:B------:R-:W1:Y:S01]  /*b270*/  @!P5 LDC.64 R122, c[0x0][0x5c8] ;  /* 0x00017200ff7adb82 */ /* 0x000e620000000a00 */
[----:B0-----:R-:W-:Y:S02]  /*b280*/  F2FP.SATFINITE.E4M3.F32.PACK_AB_MERGE_C R127, RZ, R138, RZ ;  /* 0x0000008aff7f723e */ /* 0x001fe400048070ff */
[----:B-1----:R-:W-:-:S05]  /*b290*/  @!P5 IADD3 R122, P6, R158, R122, RZ ;  /* 0x0000007a9e7ad210 */ /* 0x002fca0007fde0ff */
        /* <DEDUP_REMOVED lines=25> */
[----:B------:R-:W-:Y:S01]  /*b430*/  @!P1 STG.E.U8 desc[UR12][R202.64+0x28], R127 ;  /* 0x0000287fca009986 */ /* 0x000fe2000c10110c */
[----:B------:R-:W-:-:S03]  /*b440*/  LOP3.LUT P1, RZ, R0, 0x40000000, RZ, 0xc0, !PT ;  /* 0x4000000000ff7812 */ /* 0x000fc6000782c0ff */
[----:B------:R-:W-:Y:S01]  /*b450*/  @!P0 STG.E.U8 desc[UR12][R200.64+0x29], R143 ;  /* 0x0000298fc8008986 */ /* 0x000fe2000c10110c */
[----:B------:R-:W-:Y:S02]  /*b460*/  LOP3.LUT P0, RZ, R9, 0x20, RZ, 0xc0, !PT ;  /* 0x0000002009ff7812 */ /* 0x000fe4000780c0ff */
[----:B------:R-:W-:-:S03]  /*b470*/  F2FP.SATFINITE.E4M3.F32.PACK_AB_MERGE_C R9, RZ, R144, RZ ;  /* 0x00000090ff09723e */ /* 0x000fc600048070ff */
[----:B------:R-:W0:Y:S02]  /*b480*/  @!P5 LDC.64 R122, c[0x0][0x5c8] ;  /* 0x00017200ff7adb82 */ /* 0x000e240000000a00 */
        /* <DEDUP_REMOVED lines=9> */
[C---:B------:R-:W-:Y:S02]  /*b520*/  ISETP.LT.OR P5, PT, R3.reuse, 0x39, !P4 ;  /* 0x000000390300780c */ /* 0x040fe400067a1670 */
[----:B------:R-:W-:Y:S01]  /*b530*/  ISETP.LT.OR P4, PT, R3, 0x3a, !P4 ;  /* 0x0000003a0300780c */ /* 0x000fe20006781670 */
[----:B------:R0:W-:Y:S01]  /*b540*/  @!P2 STG.E.U8 desc[UR12][R198.64+0x30], R125 ;  /* 0x0000307dc600a986 */ /* 0x0001e2000c10110c */
[----:B------:R-:W-:-:S03]  /*b550*/  LOP3.LUT P2, RZ, R0, 0x10000000, RZ, 0xc0, !PT ;  /* 0x1000000000ff7812 */ /* 0x000fc6000784c0ff */
[----:B------:R-:W-:Y:S01]  /*b560*/  @!P3 STG.E.U8 desc[UR12][R196.64+0x31], R147 ;  /* 0x00003193c400b986 */ /* 0x000fe2000c10110c */
[C---:B------:R-:W-:Y:S02]  /*b570*/  LOP3.LUT P3, RZ, R0.reuse, 0x8000, RZ, 0xc0, !PT ;  /* 0x0000800000ff7812 */ /* 0x040fe4000786c0ff */
[----:B------:R-:W-:Y:S02]  /*b580*/  P2R R124, PR, RZ, 0x4 ;  /* 0x00000004ff7c7803 */ /* 0x000fe40000000000 */
[----:B------:R-:W-:Y:S01]  /*b590*/  LOP3.LUT P2, RZ, R0, 0x4000, RZ, 0xc0, !PT ;  /* 0x0000400000ff7812 */ /* 0x000fe2000784c0ff */
[----:B------:R-:W1:Y:S01]  /*b5a0*/  @!P5 LDC.64 R122, c[0x0][0x5c8] ;  /* 0x00017200ff7adb82 */ /* 0x000e620000000a00 */
[----:B0-----:R-:W-:-:S07]  /*b5b0*/  F2FP.SATFINITE.E4M3.F32.PACK_AB_MERGE_C R125, RZ, R150, RZ ;  /* 0x00000096ff7d723e */ /* 0x001fce00048070ff */
[----:B------:R-:W0:Y:S01]  /*b5c0*/  @!P4 LDC.64 R120, c[0x0][0x5c8] ;  /* 0x00017200ff78cb82 */ /* 0x000e220000000a00 */
[----:B-1----:R-:W-:-:S05]  /*b5d0*/  @!P5 IADD3 R122, P6, R158, R122, RZ ;  /* 0x0000007a9e7ad210 */ /* 0x002fca0007fde0ff */
[----:B------:R-:W-:Y:S01]  /*b5e0*/  @!P5 IMAD.X R123, R161, 0x1, R123, P6 ;  /* 0x00000001a17bd824 */ /* 0x000fe200030e067b */
[----:B------:R-:W-:-:S04]  /*b5f0*/  LOP3.LUT P6, RZ, R0, 0x2000, RZ, 0xc0, !PT ;  /* 0x0000200000ff7812 */ /* 0x000fc800078cc0ff */
[----:B------:R1:W-:Y:S01]  /*b600*/  @!P5 STG.E.U8 desc[UR12][R122.64+0x38], R9 ;  /* 0x000038097a00d986 */ /* 0x0003e2000c10110c */
[----:B0-----:R-:W-:-:S05]  /*b610*/  @!P4 IADD3 R120, P5, R158, R120, RZ ;  /* 0x000000789e78c210 */ /* 0x001fca0007fbe0ff */
[----:B------:R-:W-:Y:S01]  /*b620*/  @!P4 IMAD.X R121, R161, 0x1, R121, P5 ;  /* 0x00000001a179c824 */ /* 0x000fe200028e0679 */
[----:B------:R-:W-:-:S04]  /*b630*/  LOP3.LUT P5, RZ, R0, 0x20000000, RZ, 0xc0, !PT ;  /* 0x2000000000ff7812 */ /* 0x000fc800078ac0ff */
[----:B------:R0:W-:Y:S01]  /*b640*/  @!P4 STG.E.U8 desc[UR12][R120.64+0x39], R149 ;  /* 0x000039957800c986 */ /* 0x0001e2000c10110c */
[----:B-1----:R-:W-:Y:S01]  /*b650*/  F2FP.SATFINITE.E4M3.F32.PACK_AB_MERGE_C R9, RZ, R88, RZ ;  /* 0x00000058ff09723e */ /* 0x002fe200048070ff */
[----:B------:R-:W1:Y:S01]  /*b660*/  @!P2 LDC.64 R122, c[0x0][0x5c8] ;  /* 0x00017200ff7aab82 */ /* 0x000e620000000a00 */
[C---:B------:R-:W-:Y:S01]  /*b670*/  LOP3.LUT P4, RZ, R0.reuse, 0x80000000, RZ, 0xc0, !PT ;  /* 0x8000000000ff7812 */ /* 0x040fe2000788c0ff */
[----:B------:R-:W-:Y:S01]  /*b680*/  @!P0 STG.E.U8 desc[UR12][R194.64+0x38], R125 ;  /* 0x0000387dc2008986 */ /* 0x000fe2000c10110c */
[----:B------:R-:W-:Y:S02]  /*b690*/  LOP3.LUT P0, RZ, R0, 0x8000000, RZ, 0xc0, !PT ;  /* 0x0800000000ff7812 */ /* 0x000fe4000780c0ff */
[----:B0-----:R-:W-:-:S03]  /*b6a0*/  F2FP.SATFINITE.E4M3.F32.PACK_AB_MERGE_C R121, RZ, R89, RZ ;  /* 0x00000059ff79723e */ /* 0x001fc600048070ff */
[----:B------:R-:W0:Y:S06]  /*b6b0*/  @!P3 LDC.64 R88, c[0x0][0x5c8] ;  /* 0x00017200ff58bb82 */ /* 0x000e2c0000000a00 */
[----:B------:R-:W-:Y:S04]  /*b6c0*/  @!P4 STG.E.U8 desc[UR12][R192.64+0x39], R151 ;  /* 0x00003997c000c986 */ /* 0x000fe8000c10110c */
[----:B------:R2:W-:Y:S01]  /*b6d0*/  @!P1 STG.E.U8 desc[UR12][R190.64], R9 ;  /* 0x00000009be009986 */ /* 0x0005e2000c10110c */
[----:B------:R-:W-:-:S03]  /*b6e0*/  LOP3.LUT P1, RZ, R0, 0x1000, RZ, 0xc0, !PT ;  /* 0x0000100000ff7812 */ /* 0x000fc6000782c0ff */
[----:B------:R-:W-:Y:S01]  /*b6f0*/  @!P5 STG.E.U8 desc[UR12][R188.64+0x1], R121 ;  /* 0x00000179bc00d986 */ /* 0x000fe2000c10110c */
[----:B------:R-:W-:Y:S02]  /*b700*/  LOP3.LUT P5, RZ, R0, 0x2000000, RZ, 0xc0, !PT ;  /* 0x0200000000ff7812 */ /* 0x000fe400078ac0ff */
[----:B--2---:R-:W-:Y:S02]  /*b710*/  F2FP.SATFINITE.E4M3.F32.PACK_AB_MERGE_C R9, RZ, R92, RZ ;  /* 0x0000005cff09723e */ /* 0x004fe400048070ff */
[----:B0-----:R-:W-:Y:S02]  /*b720*/  @!P3 IADD3 R88, P4, R11, R88, RZ ;  /* 0x000000580b58b210 */ /* 0x001fe40007f9e0ff */
[----:B------:R-:W-:-:S03]  /*b730*/  F2FP.SATFINITE.E4M3.F32.PACK_AB_MERGE_C R11, RZ, R90, RZ ;  /* 0x0000005aff0b723e */ /* 0x000fc600048070ff */
[----:B------:R-:W-:Y:S01]  /*b740*/  @!P3 IMAD.X R89, R12, 0x1, R89, P4 ;  /* 0x000000010c59b824 */ /* 0x000fe200020e0659 */
[----:B-1----:R-:W-:-:S04]  /*b750*/  @!P2 IADD3 R12, P4, R13, R122, RZ ;  /* 0x0000007a0d0ca210 */ /* 0x002fc80007f9e0ff */
[----:B------:R0:W-:Y:S01]  /*b760*/  @!P3 STG.E.U8 desc[UR12][R88.64], R11 ;  /* 0x0000000b5800b986 */ /* 0x0001e2000c10110c */
[----:B------:R-:W-:Y:S01]  /*b770*/  @!P2 IMAD.X R13, R14, 0x1, R123, P4 ;  /* 0x000000010e0da824 */ /* 0x000fe200020e067b */
[----:B------:R-:W-:Y:S02]  /*b780*/  LOP3.LUT P4, RZ, R0, 0x4000, RZ, 0xc0, !PT ;  /* 0x0000400000ff7812 */ /* 0x000fe4000788c0ff */
[----:B------:R-:W-:Y:S02]  /*b790*/  ISETP.NE.AND P2, PT, R124, RZ, PT ;  /* 0x000000ff7c00720c */ /* 0x000fe40003f45270 */
[----:B------:R-:W-:Y:S01]  /*b7a0*/  LOP3.LUT P3, RZ, R0, 0x400, RZ, 0xc0, !PT ;  /* 0x0000040000ff7812 */ /* 0x000fe2000786c0ff */
[----:B0-----:R-:W0:Y:S01]  /*b7b0*/  @!P6 LDC.64 R88, c[0x0][0x5c8] ;  /* 0x00017200ff58eb82 */ /* 0x001e220000000a00 */
[----:B------:R-:W-:-:S07]  /*b7c0*/  F2FP.SATFINITE.E4M3.F32.PACK_AB_MERGE_C R11, RZ, R94, RZ ;  /* 0x0000005eff0b723e */ /* 0x000fce00048070ff */
[----:B------:R1:W-:Y:S04]  /*b7d0*/  @!P4 STG.E.U8 desc[UR12][R12.64+0x1], R91 ;  /* 0x0000015b0c00c986 */ /* 0x0003e8000c10110c */
[----:B------:R2:W-:Y:S01]  /*b7e0*/  @!P2 STG.E.U8 desc[UR12][R186.64+0x8], R9 ;  /* 0x00000809ba00a986 */ /* 0x0005e2000c10110c */
[----:B------:R-:W-:-:S03]  /*b7f0*/  LOP3.LUT P2, RZ, R0, 0x200, RZ, 0xc0, !PT ;  /* 0x0000020000ff7812 */ /* 0x000fc6000784c0ff */
[----:B------:R-:W-:Y:S01]  /*b800*/  @!P0 STG.E.U8 desc[UR12][R184.64+0x9], R93 ;  /* 0x0000095db8008986 */ /* 0x000fe2000c10110c */
[----:B------:R-:W-:Y:S01]  /*b810*/  LOP3.LUT P0, RZ, R0, 0x1000000, RZ, 0xc0, !PT ;  /* 0x0100000000ff7812 */ /* 0x000fe2000780c0ff */
[----:B-1----:R-:W1:Y:S01]  /*b820*/  @!P1 LDC.64 R12, c[0x0][0x5c8] ;  /* 0x00017200ff0c9b82 */ /* 0x002e620000000a00 */
[----:B--2---:R-:W-:Y:S02]  /*b830*/  F2FP.SATFINITE.E4M3.F32.PACK_AB_MERGE_C R9, RZ, R96, RZ ;  /* 0x00000060ff09723e */ /* 0x004fe400048070ff */
[----:B0-----:R-:W-:-:S05]  /*b840*/  @!P6 IADD3 R14, P4, R15, R88, RZ ;  /* 0x000000580f0ee210 */ /* 0x001fca0007f9e0ff */
[----:B------:R-:W-:-:S05]  /*b850*/  @!P6 IMAD.X R15, R16, 0x1, R89, P4 ;  /* 0x00000001100fe824 */ /* 0x000fca00020e0659 */
[----:B------:R0:W-:Y:S01]  /*b860*/  @!P6 STG.E.U8 desc[UR12][R14.64+0x8], R11 ;  /* 0x0000080b0e00e986 */ /* 0x0001e2000c10110c */
[----:B------:R-:W-:Y:S02]  /*b870*/  LOP3.LUT P6, RZ, R0, 0x800000, RZ, 0xc0, !PT ;  /* 0x0080000000ff7812 */ /* 0x000fe400078cc0ff */
[----:B-1----:R-:W-:-:S05]  /*b880*/  @!P1 IADD3 R12, P4, R17, R12, RZ ;  /* 0x0000000c110c9210 */ /* 0x002fca0007f9e0ff */
[----:B------:R-:W-:Y:S01]  /*b890*/  @!P1 IMAD.X R13, R18, 0x1, R13, P4 ;  /* 0x00000001120d9824 */ /* 0x000fe200020e060d */
[----:B------:R-:W-:Y:S01]  /*b8a0*/  LOP3.LUT P4, RZ, R0, 0x4000000, RZ, 0xc0, !PT ;  /* 0x0400000000ff7812 */ /* 0x000fe2000788c0ff */
[----:B0-----:R-:W0:Y:S01]  /*b8b0*/  @!P3 LDC.64 R14, c[0x0][0x5c8] ;  /* 0x00017200ff0ebb82 */ /* 0x001e220000000a00 */
[----:B------:R-:W-:Y:S02]  /*b8c0*/  F2FP.SATFINITE.E4M3.F32.PACK_AB_MERGE_C R11, RZ, R98, RZ ;  /* 0x00000062ff0b723e */ /* 0x000fe400048070ff */
[----:B------:R1:W-:Y:S01]  /*b8d0*/  @!P1 STG.E.U8 desc[UR12][R12.64+0x9], R95 ;  /* 0x0000095f0c009986 */ /* 0x0003e2000c10110c */
[----:B------:R-:W-:-:S08]  /*b8e0*/  ISETP.NE.AND P1, PT, R238, RZ, PT ;  /* 0x000000ffee00720c */ /* 0x000fd00003f25270 */
[----:B------:R2:W-:Y:S01]  /*b8f0*/  @!P4 STG.E.U8 desc[UR12][R182.64+0x10], R9 ;  /* 0x00001009b600c986 */ /* 0x0005e2000c10110c */
[----:B-1----:R-:W1:Y:S03]  /*b900*/  @!P2 LDC.64 R12, c[0x0][0x5c8] ;  /* 0x00017200ff0cab82 */ /* 0x002e660000000a00 */
[----:B------:R-:W-:Y:S01]  /*b910*/  @!P5 STG.E.U8 desc[UR12][R180.64+0x11], R97 ;  /* 0x00001161b400d986 */ /* 0x000fe2000c10110c */
[----:B------:R-:W-:Y:S02]  /*b920*/  LOP3.LUT P5, RZ, R0, 0x400000, RZ, 0xc0, !PT ;  /* 0x0040000000ff7812 */ /* 0x000fe400078ac0ff */
[----:B0-----:R-:W-:Y:S02]  /*b930*/  @!P3 IADD3 R14, P4, R19, R14, RZ ;  /* 0x0000000e130eb210 */ /* 0x001fe40007f9e0ff */
[----:B--2---:R-:W-:Y:S01]  /*b940*/  F2FP.SATFINITE.E4M3.F32.PACK_AB_MERGE_C R9, RZ, R100, RZ ;  /* 0x00000064ff09723e */ /* 0x004fe200048070ff */
[----:B------:R-:W0:Y:S02]  /*b950*/  @!P1 LDC.64 R18, c[0x0][0x5c8] ;  /* 0x00017200ff129b82 */ /* 0x000e240000000a00 */
[----:B------:R-:W-:-:S05]  /*b960*/  @!P3 IMAD.X R15, R20, 0x1, R15, P4 ;  /* 0x00000001140fb824 */ /* 0x000fca00020e060f */
[----:B------:R2:W-:Y:S01]  /*b970*/  @!P3 STG.E.U8 desc[UR12][R14.64+0x10], R11 ;  /* 0x0000100b0e00b986 */ /* 0x0005e2000c10110c */
[----:B------:R-:W-:Y:S02]  /*b980*/  LOP3.LUT P3, RZ, R0, 0x200000, RZ, 0xc0, !PT ;  /* 0x0020000000ff7812 */ /* 0x000fe4000786c0ff */
[----:B-1----:R-:W-:-:S05]  /*b990*/  @!P2 IADD3 R12, P4, R21, R12, RZ ;  /* 0x0000000c150ca210 */ /* 0x002fca0007f9e0ff */
[----:B------:R-:W-:Y:S01]  /*b9a0*/  @!P2 IMAD.X R13, R22, 0x1, R13, P4 ;  /* 0x00000001160da824 */ /* 0x000fe200020e060d */
[----:B------:R-:W-:Y:S02]  /*b9b0*/  ISETP.NE.AND P2, PT, R235, RZ, PT ;  /* 0x000000ffeb00720c */ /* 0x000fe40003f45270 */
[----:B--2---:R-:W-:Y:S02]  /*b9c0*/  F2FP.SATFINITE.E4M3.F32.PACK_AB_MERGE_C R11, RZ, R102, RZ ;  /* 0x00000066ff0b723e */ /* 0x004fe400048070ff */
[----:B------:R-:W-:-:S13]  /*b9d0*/  ISETP.LT.OR P4, PT, R3, 0x12, !P2 ;  /* 0x000000120300780c */ /* 0x000fda0005781670 */
[----:B------:R-:W-:Y:S04]  /*b9e0*/  @!P4 STG.E.U8 desc[UR12][R12.64+0x11], R99 ;  /* 0x000011630c00c986 */ /* 0x000fe8000c10110c */
[----:B------:R1:W-:Y:S01]  /*b9f0*/  @!P0 STG.E.U8 desc[UR12][R178.64+0x18], R9 ;  /* 0x00001809b2008986 */ /* 0x0003e2000c10110c */
[----:B------:R-:W-:-:S03]  /*ba00*/  ISETP.LT.OR P0, PT, R3, 0x19, !P2 ;  /* 0x000000190300780c */ /* 0x000fc60005701670 */
[----:B------:R-:W-:Y:S01]  /*ba10*/  @!P6 STG.E.U8 desc[UR12][R176.64+0x19], R101 ;  /* 0x00001965b000e986 */ /* 0x000fe2000c10110c */
[----:B------:R-:W-:Y:S02]  /*ba20*/  LOP3.LUT P6, RZ, R0, 0x100000, RZ, 0xc0, !PT ;  /* 0x0010000000ff7812 */ /* 0x000fe400078cc0ff */
[----:B-1----:R-:W-:-:S07]  /*ba30*/  F2FP.SATFINITE.E4M3.F32.PACK_AB_MERGE_C R9, RZ, R104, RZ ;  /* 0x00000068ff09723e */ /* 0x002fce00048070ff */
[----:B------:R-:W1:Y:S02]  /*ba40*/  @!P0 LDC.64 R14, c[0x0][0x5c8] ;  /* 0x00017200ff0e8b82 */ /* 0x000e640000000a00 */
[----:B-1----:R-:W-:-:S05]  /*ba50*/  @!P0 IADD3 R14, P4, R23, R14, RZ ;  /* 0x0000000e170e8210 */ /* 0x002fca0007f9e0ff */
[----:B------:R-:W-:Y:S01]  /*ba60*/  @!P0 IMAD.X R15, R152, 0x1, R15, P4 ;  /* 0x00000001980f8824 */ /* 0x000fe200020e060f */
[C---:B------:R-:W-:Y:S02]  /*ba70*/  ISETP.LT.OR P0, PT, R3.reuse, 0x1a, !P2 ;  /* 0x0000001a0300780c */ /* 0x040fe40005701670 */
[----:B------:R-:W-:-:S11]  /*ba80*/  ISETP.LT.OR P4, PT, R3, 0x19, !P2 ;  /* 0x000000190300780c */ /* 0x000fd60005781670 */
[----:B------:R-:W1:Y:S02]  /*ba90*/  @!P0 LDC.64 R12, c[0x0][0x5c8] ;  /* 0x00017200ff0c8b82 */ /* 0x000e640000000a00 */
[----:B------:R2:W-:Y:S02]  /*baa0*/  @!P4 STG.E.U8 desc[UR12][R14.64+0x18], R11 ;  /* 0x0000180b0e00c986 */ /* 0x0005e4000c10110c */
[----:B--2---:R-:W-:Y:S02]  /*bab0*/  F2FP.SATFINITE.E4M3.F32.PACK_AB_MERGE_C R11, RZ, R106, RZ ;  /* 0x0000006aff0b723e */ /* 0x004fe400048070ff */
[----:B-1----:R-:W-:-:S05]  /*bac0*/  @!P0 IADD3 R12, P4, R153, R12, RZ ;  /* 0x0000000c990c8210 */ /* 0x002fca0007f9e0ff */
[----:B------:R-:W-:Y:S01]  /*bad0*/  @!P0 IMAD.X R13, R154, 0x1, R13, P4 ;  /* 0x000000019a0d8824 */ /* 0x000fe200020e060d */
[----:B------:R-:W-:Y:S02]  /*bae0*/  ISETP.LT.OR P4, PT, R3, 0x1a, !P2 ;  /* 0x0000001a0300780c */ /* 0x000fe40005781670 */
[----:B------:R-:W-:-:S11]  /*baf0*/  ISETP.NE.AND P0, PT, R234, RZ, PT ;  /* 0x000000ffea00720c */ /* 0x000fd60003f05270 */
[----:B------:R-:W-:Y:S02]  /*bb00*/  @!P4 STG.E.U8 desc[UR12][R12.64+0x19], R103 ;  /* 0x000019670c00c986 */ /* 0x000fe4000c10110c */
[----:B------:R-:W1:Y:S02]  /*bb10*/  @!P0 LDC.64 R16, c[0x0][0x5c8] ;  /* 0x00017200ff108b82 */ /* 0x000e640000000a00 */
[----:B------:R2:W-:Y:S01]  /*bb20*/  @!P5 STG.E.U8 desc[UR12][R174.64+0x20], R9 ;  /* 0x00002009ae00d986 */ /* 0x0005e2000c10110c */
[----:B------:R-:W-:-:S03]  /*bb30*/  ISETP.LT.OR P5, PT, R3, 0x21, !P2 ;  /* 0x000000210300780c */ /* 0x000fc600057a1670 */
[----:B------:R-:W-:Y:S01]  /*bb40*/  @!P3 STG.E.U8 desc[UR12][R172.64+0x21], R105 ;  /* 0x00002169ac00b986 */ /* 0x000fe2000c10110c */
[----:B------:R-:W-:Y:S02]  /*bb50*/  ISETP.LT.OR P3, PT, R3, 0x22, !P2 ;  /* 0x000000220300780c */ /* 0x000fe40005761670 */
[----:B--2---:R-:W-:-:S07]  /*bb60*/  F2FP.SATFINITE.E4M3.F32.PACK_AB_MERGE_C R9, RZ, R108, RZ ;  /* 0x0000006cff09723e */ /* 0x004fce00048070ff */
[----:B------:R-:W2:Y:S08]  /*bb70*/  @!P5 LDC.64 R14, c[0x0][0x5c8] ;  /* 0x00017200ff0edb82 */ /* 0x000eb00000000a00 */
[----:B------:R-:W3:Y:S01]  /*bb80*/  @!P3 LDC.64 R12, c[0x0][0x5c8] ;  /* 0x00017200ff0cbb82 */ /* 0x000ee20000000a00 */
[----:B--2---:R-:W-:-:S05]  /*bb90*/  @!P5 IADD3 R14, P4, R155, R14, RZ ;  /* 0x0000000e9b0ed210 */ /* 0x004fca0007f9e0ff */
[----:B------:R-:W-:Y:S01]  /*bba0*/  @!P5 IMAD.X R15, R224, 0x1, R15, P4 ;  /* 0x00000001e00fd824 */ /* 0x000fe200020e060f */
[----:B---3--:R-:W-:-:S04]  /*bbb0*/  @!P3 IADD3 R12, P4, R225, R12, RZ ;  /* 0x0000000ce10cb210 */ /* 0x008fc80007f9e0ff */
[----:B------:R2:W-:Y:S01]  /*bbc0*/  @!P5 STG.E.U8 desc[UR12][R14.64+0x20], R11 ;  /* 0x0000200b0e00d986 */ /* 0x0005e2000c10110c */
[----:B------:R-:W-:Y:S01]  /*bbd0*/  LOP3.LUT P5, RZ, R0, 0x20000, RZ, 0xc0, !PT ;  /* 0x0002000000ff7812 */ /* 0x000fe200078ac0ff */
[----:B------:R-:W-:Y:S01]  /*bbe0*/  @!P3 IMAD.X R13, R226, 0x1, R13, P4 ;  /* 0x00000001e20db824 */ /* 0x000fe200020e060d */
[----:B------:R-:W-:-:S04]  /*bbf0*/  LOP3.LUT P4, RZ, R0, 0x80000, RZ, 0xc0, !PT ;  /* 0x0008000000ff7812 */ /* 0x000fc8000788c0ff */
[----:B------:R3:W-:Y:S01]  /*bc00*/  @!P3 STG.E.U8 desc[UR12][R12.64+0x21], R107 ;  /* 0x0000216b0c00b986 */ /* 0x0007e2000c10110c */
[----:B------:R-:W-:-:S03]  /*bc10*/  ISETP.NE.AND P3, PT, R231, RZ, PT ;  /* 0x000000ffe700720c */ /* 0x000fc60003f65270 */
[----:B------:R4:W-:Y:S01]  /*bc20*/  @!P6 STG.E.U8 desc[UR12][R170.64+0x28], R9 ;  /* 0x00002809aa00e986 */ /* 0x0009e2000c10110c */
[----:B------:R-:W-:Y:S02]  /*bc30*/  ISETP.LT.OR P6, PT, R3, 0x29, !P2 ;  /* 0x000000290300780c */ /* 0x000fe400057c1670 */
[----:B--2---:R-:W-:Y:S02]  /*bc40*/  F2FP.SATFINITE.E4M3.F32.PACK_AB_MERGE_C R11, RZ, R110, RZ ;  /* 0x0000006eff0b723e */ /* 0x004fe400048070ff */
[----:B------:R-:W-:Y:S05]  /*bc50*/  @!P4 STG.E.U8 desc[UR12][R168.64+0x29], R109 ;  /* 0x0000296da800c986 */ /* 0x000fea000c10110c */
[----:B---3--:R-:W2:Y:S01]  /*bc60*/  @!P3 LDC.64 R12, c[0x0][0x5c8] ;  /* 0x00017200ff0cbb82 */ /* 0x008ea20000000a00 */
[----:B----4-:R-:W-:-:S07]  /*bc70*/  F2FP.SATFINITE.E4M3.F32.PACK_AB_MERGE_C R9, RZ, R112, RZ ;  /* 0x00000070ff09723e */ /* 0x010fce00048070ff */
[----:B------:R-:W3:Y:S02]  /*bc80*/  @!P6 LDC.64 R14, c[0x0][0x5c8] ;  /* 0x00017200ff0eeb82 */ /* 0x000ee40000000a00 */
[----:B---3--:R-:W-:-:S05]  /*bc90*/  @!P6 IADD3 R14, P4, R227, R14, RZ ;  /* 0x0000000ee30ee210 */ /* 0x008fca0007f9e0ff */
[----:B------:R-:W-:Y:S01]  /*bca0*/  @!P6 IMAD.X R15, R228, 0x1, R15, P4 ;  /* 0x00000001e40fe824 */ /* 0x000fe200020e060f */
[----:B--2---:R-:W-:-:S04]  /*bcb0*/  @!P3 IADD3 R12, P4, R229, R12, RZ ;  /* 0x0000000ce50cb210 */ /* 0x004fc80007f9e0ff */
[----:B------:R2:W-:Y:S01]  /*bcc0*/  @!P6 STG.E.U8 desc[UR12][R14.64+0x28], R11 ;  /* 0x0000280b0e00e986 */ /* 0x0005e2000c10110c */
[----:B------:R-:W-:Y:S01]  /*bcd0*/  @!P3 IMAD.X R13, R230, 0x1, R13, P4 ;  /* 0x00000001e60db824 */ /* 0x000fe200020e060d */
[----:B------:R-:W-:Y:S02]  /*bce0*/  ISETP.LT.OR P4, PT, R3, 0x2a, !P2 ;  /* 0x0000002a0300780c */ /* 0x000fe40005781670 */
[----:B------:R-:W-:Y:S02]  /*bcf0*/  ISETP.NE.AND P3, PT, R10, RZ, PT ;  /* 0x000000ff0a00720c */ /* 0x000fe40003f65270 */
[----:B------:R-:W-:Y:S02]  /*bd00*/  LOP3.LUT P6, RZ, R0, 0x10000, RZ, 0xc0, !PT ;  /* 0x0001000000ff7812 */ /* 0x000fe400078cc0ff */
[----:B--2---:R-:W-:-:S07]  /*bd10*/  F2FP.SATFINITE.E4M3.F32.PACK_AB_MERGE_C R15, RZ, R114, RZ ;  /* 0x00000072ff0f723e */ /* 0x004fce00048070ff */
[----:B------:R0:W-:Y:S01]  /*bd20*/  @!P4 STG.E.U8 desc[UR12][R12.64+0x29], R111 ;  /* 0x0000296f0c00c986 */ /* 0x0001e2000c10110c */
[C---:B------:R-:W-:Y:S02]  /*bd30*/  ISETP.LT.OR P4, PT, R3.reuse, 0x31, !P3 ;  /* 0x000000310300780c */ /* 0x040fe40005f81670 */
[----:B------:R-:W-:-:S11]  /*bd40*/  ISETP.LT.OR P3, PT, R3, 0x3a, !P3 ;  /* 0x0000003a0300780c */ /* 0x000fd60005f61670 */
[----:B------:R2:W-:Y:S01]  /*bd50*/  @!P4 STG.E.U8 desc[UR12][R166.64+0x30], R9 ;  /* 0x00003009a600c986 */ /* 0x0005e2000c10110c */
[----:B-1----:R-:W-:-:S03]  /*bd60*/  @!P0 IADD3 R10, P4, R233, R16, RZ ;  /* 0x00000010e90a8210 */ /* 0x002fc60007f9e0ff */
[----:B------:R-:W-:Y:S01]  /*bd70*/  @!P5 STG.E.U8 desc[UR12][R164.64+0x31], R113 ;  /* 0x00003171a400d986 */ /* 0x000fe2000c10110c */
[----:B------:R-:W-:Y:S01]  /*bd80*/  ISETP.LT.OR P5, PT, R3, 0x39, !P2 ;  /* 0x000000390300780c */ /* 0x000fe200057a1670 */
[----:B------:R-:W-:Y:S01]  /*bd90*/  @!P0 IMAD.X R11, R232, 0x1, R17, P4 ;  /* 0x00000001e80b8824 */ /* 0x000fe200020e0611 */
[----:B0-----:R-:W-:Y:S01]  /*bda0*/  @!P1 IADD3 R12, P4, R237, R18, RZ ;  /* 0x00000012ed0c9210 */ /* 0x001fe20007f9e0ff */
[----:B------:R-:W0:Y:S01]  /*bdb0*/  @!P3 LDC.64 R16, c[0x0][0x5c8] ;  /* 0x00017200ff10bb82 */ /* 0x000e220000000a00 */
[----:B------:R-:W-:Y:S02]  /*bdc0*/  ISETP.LT.OR P2, PT, R3, 0x3a, !P2 ;  /* 0x0000003a0300780c */ /* 0x000fe40005741670 */
[----:B------:R-:W-:Y:S01]  /*bdd0*/  @!P0 STG.E.U8 desc[UR12][R10.64+0x30], R15 ;  /* 0x0000300f0a008986 */ /* 0x000fe2000c10110c */
[----:B------:R-:W-:Y:S01]  /*bde0*/  @!P1 IMAD.X R13, R236, 0x1, R19, P4 ;  /* 0x00000001ec0d9824 */ /* 0x000fe200020e0613 */
[----:B--2---:R-:W-:Y:S02]  /*bdf0*/  F2FP.SATFINITE.E4M3.F32.PACK_AB_MERGE_C R9, RZ, R116, RZ ;  /* 0x00000074ff09723e */ /* 0x004fe400048070ff */
[----:B------:R-:W-:-:S02]  /*be00*/  ISETP.GE.AND P0, PT, R4, 0x81, PT ;  /* 0x000000810400780c */ /* 0x000fc40003f06270 */
[----:B------:R1:W-:Y:S01]  /*be10*/  @!P1 STG.E.U8 desc[UR12][R12.64+0x31], R115 ;  /* 0x000031730c009986 */ /* 0x0003e2000c10110c */
[----:B------:R-:W2:Y:S01]  /*be20*/  @!P5 LDC.64 R18, c[0x0][0x5c8] ;  /* 0x00017200ff12db82 */ /* 0x000ea20000000a00 */
[----:B------:R-:W-:Y:S02]  /*be30*/  ISETP.LT.OR P4, PT, R3, 0x1, !P0 ;  /* 0x000000010300780c */ /* 0x000fe40004781670 */
[----:B------:R3:W-:Y:S01]  /*be40*/  @!P6 STG.E.U8 desc[UR12][R162.64+0x38], R9 ;  /* 0x00003809a200e986 */ /* 0x0007e2000c10110c */
[----:B-1----:R-:W-:Y:S01]  /*be50*/  IMAD.WIDE.U32 R12, R156, 0x80, RZ ;  /* 0x000000809c0c7825 */ /* 0x002fe200078e00ff */
[----:B0-----:R-:W-:-:S09]  /*be60*/  @!P3 IADD3 R10, P1, P6, R158, R16, R8 ;  /* 0x000000109e0ab210 */ /* 0x001fd20007e3e008 */
[----:B------:R-:W0:Y:S01]  /*be70*/  @!P4 LDC.64 R20, c[0x0][0x5c8] ;  /* 0x00017200ff14cb82 */ /* 0x000e220000000a00 */
[----:B------:R-:W-:Y:S02]  /*be80*/  @!P3 IADD3.X R11, R161, R17, R7, P1, P6 ;  /* 0x00000011a10bb210 */ /* 0x000fe40000fec407 */
[----:B------:R-:W-:-:S05]  /*be90*/  @!P5 IADD3 R15, P1, P6, R8, R158, R5 ;  /* 0x0000009e080fd210 */ /* 0x000fca0007e3e005 */
[----:B------:R-:W1:Y:S01]  /*bea0*/  @!P2 LDC.64 R16, c[0x0][0x5c8] ;  /* 0x00017200ff10ab82 */ /* 0x000e620000000a00 */
[----:B------:R-:W-:Y:S01]  /*beb0*/  @!P5 IADD3.X R0, R7, R161, R6, P1, P6 ;  /* 0x000000a10700d210 */ /* 0x000fe20000fec406 */
[----:B------:R4:W-:Y:S01]  /*bec0*/  @!P3 STG.E.U8 desc[UR12][R10.64+0x39], R117 ;  /* 0x000039750a00b986 */ /* 0x0009e2000c10110c */
[----:B------:R-:W-:Y:S02]  /*bed0*/  ISETP.LT.OR P1, PT, R3, 0x2, !P0 ;  /* 0x000000020300780c */ /* 0x000fe40004721670 */
[----:B--2---:R-:W-:-:S05]  /*bee0*/  @!P5 IADD3 R14, P6, R15, R18, RZ ;  /* 0x000000120f0ed210 */ /* 0x004fca0007fde0ff */
[----:B------:R-:W-:Y:S01]  /*bef0*/  @!P5 IMAD.X R15, R0, 0x1, R19, P6 ;  /* 0x00000001000fd824 */ /* 0x000fe200030e0613 */
[----:B---3--:R-:W-:Y:S01]  /*bf00*/  @!P2 IADD3 R9, P3, P6, R8, R158, R5 ;  /* 0x0000009e0809a210 */ /* 0x008fe20007e7e005 */
[----:B------:R-:W-:-:S03]  /*bf10*/  IMAD.SHL.U32 R19, R157, 0x80, RZ ;  /* 0x000000809d137824 */ /* 0x000fc600078e00ff */
[----:B------:R-:W-:Y:S01]  /*bf20*/  @!P2 IADD3.X R0, R7, R161, R6, P3, P6 ;  /* 0x000000a10700a210 */ /* 0x000fe20001fec406 */
[----:B------:R-:W2:Y:S01]  /*bf30*/  @!P1 LDC.64 R22, c[0x0][0x5c8] ;  /* 0x00017200ff169b82 */ /* 0x000ea20000000a00 */
[----:B------:R-:W-:Y:S01]  /*bf40*/  F2FP.SATFINITE.E4M3.F32.PACK_AB_MERGE_C R7, RZ, R118, RZ ;  /* 0x00000076ff07723e */ /* 0x000fe200048070ff */
[----:B------:R-:W-:Y:S01]  /*bf50*/  IMAD.IADD R19, R13, 0x1, R19 ;  /* 0x000000010d137824 */ /* 0x000fe200078e0213 */
[----:B0-----:R-:W-:-:S03]  /*bf60*/  @!P4 IADD3 R12, P3, P6, R158, R20, R12 ;  /* 0x000000149e0cc210 */ /* 0x001fc60007e7e00c */
[----:B------:R0:W-:Y:S01]  /*bf70*/  @!P5 STG.E.U8 desc[UR12][R14.64+0x38], R7 ;  /* 0x000038070e00d986 */ /* 0x0001e2000c10110c */
[----:B------:R-:W-:Y:S02]  /*bf80*/  @!P4 IADD3.X R13, R161, R21, R19, P3, P6 ;  /* 0x00000015a10dc210 */ /* 0x000fe40001fec413 */
[----:B-1----:R-:W-:Y:S02]  /*bf90*/  @!P2 IADD3 R8, P5, R9, R16, RZ ;  /* 0x000000100908a210 */ /* 0x002fe40007fbe0ff */
[C---:B------:R-:W-:Y:S02]  /*bfa0*/  ISETP.LT.OR P3, PT, R3.reuse, 0x9, !P0 ;  /* 0x000000090300780c */ /* 0x040fe40004761670 */
[----:B------:R-:W-:Y:S01]  /*bfb0*/  ISETP.LT.OR P6, PT, R3, 0xa, !P0 ;  /* 0x0000000a0300780c */ /* 0x000fe200047c1670 */
[----:B------:R-:W-:Y:S01]  /*bfc0*/  @!P2 IMAD.X R9, R0, 0x1, R17, P5 ;  /* 0x000000010009a824 */ /* 0x000fe200028e0611 */
[----:B------:R-:W-:Y:S02]  /*bfd0*/  F2FP.SATFINITE.E4M3.F32.PACK_AB_MERGE_C R17, RZ, R56, RZ ;  /* 0x00000038ff11723e */ /* 0x000fe400048070ff */
[----:B----4-:R-:W-:-:S02]  /*bfe0*/  @!P1 LEA R11, P5, R156, R158, 0x7 ;  /* 0x0000009e9c0b9211 */ /* 0x010fc400078a38ff */
[----:B------:R1:W-:Y:S01]  /*bff0*/  @!P2 STG.E.U8 desc[UR12][R8.64+0x39], R119 ;  /* 0x000039770800a986 */ /* 0x0003e2000c10110c */
[----:B------:R-:W-:Y:S02]  /*c000*/  ISETP.GE.AND P2, PT, R4, 0x89, PT ;  /* 0x000000890400780c */ /* 0x000fe40003f46270 */
[----:B------:R-:W-:Y:S01]  /*c010*/  @!P1 LEA.HI.X R0, R156, R161, R157, 0x7, P5 ;  /* 0x000000a19c009211 */ /* 0x000fe200028f3c9d */
[----:B------:R1:W-:Y:S01]  /*c020*/  @!P4 STG.E.U8 desc[UR12][R12.64], R17 ;  /* 0x000000110c00c986 */ /* 0x0003e2000c10110c */
[----:B--2---:R-:W-:Y:S01]  /*c030*/  @!P1 IADD3 R10, P4, R11, R22, RZ ;  /* 0x000000160b0a9210 */ /* 0x004fe20007f9e0ff */
[----:B------:R-:W2:Y:S01]  /*c040*/  @!P3 LDC.64 R18, c[0x0][0x5c8] ;  /* 0x00017200ff12bb82 */ /* 0x000ea20000000a00 */
[----:B------:R-:W-:Y:S02]  /*c050*/  ISETP.LT.OR P5, PT, R3, 0x1, !P2 ;  /* 0x000000010300780c */ /* 0x000fe400057a1670 */
[----:B0-----:R-:W-:Y:S01]  /*c060*/  F2FP.SATFINITE.E4M3.F32.PACK_AB_MERGE_C R7, RZ, R58, RZ ;  /* 0x0000003aff07723e */ /* 0x001fe200048070ff */
[----:B------:R-:W-:-:S04]  /*c070*/  @!P1 IMAD.X R11, R0, 0x1, R23, P4 ;  /* 0x00000001000b9824 */ /* 0x000fc800020e0617 */
[----:B------:R-:W0:Y:S01]  /*c080*/  @!P6 LDC.64 R20, c[0x0][0x5c8] ;  /* 0x00017200ff14eb82 */ /* 0x000e220000000a00 */
[----:B------:R1:W-:Y:S05]  /*c090*/  @!P1 STG.E.U8 desc[UR12][R10.64+0x1], R57 ;  /* 0x000001390a009986 */ /* 0x0003ea000c10110c */
[----:B------:R-:W-:Y:S05]  /*c0a0*/  @P5 BRA `(.L_x_32) ;  /* 0x0000000000205947 */ /* 0x000fea0003800000 */
[----:B-1----:R-:W-:Y:S01]  /*c0b0*/  IADD3 R9, P1, R5, R158, RZ ;  /* 0x0000009e05097210 */ /* 0x002fe20007f3e0ff */
[----:B------:R-:W-:-:S03]  /*c0c0*/  ULDC.64 UR4, c[0x0][0x5c8] ;  /* 0x0001720000047ab9 */ /* 0x000fc60000000a00 */
[----:B------:R-:W-:Y:S01]  /*c0d0*/  LEA R9, P4, R156, R9, 0x7 ;  /* 0x000000099c097211 */ /* 0x000fe200078838ff */
[----:B------:R-:W-:-:S03]  /*c0e0*/  IMAD.X R0, R6, 0x1, R161, P1 ;  /* 0x0000000106007824 */ /* 0x000fc600008e06a1 */
[----:B------:R-:W-:Y:S02]  /*c0f0*/  IADD3 R8, P1, R9, UR4, RZ ;  /* 0x0000000409087c10 */ /* 0x000fe4000ff3e0ff */
[----:B------:R-:W-:-:S04]  /*c100*/  LEA.HI.X R0, R156, R0, R157, 0x7, P4 ;  /* 0x000000009c007211 */ /* 0x000fc800020f3c9d */
[----:B------:R-:W-:-:S05]  /*c110*/  IADD3.X R9, R0, UR5, RZ, P1, !PT ;  /* 0x0000000500097c10 */ /* 0x000fca0008ffe4ff */
[----:B------:R3:W-:Y:S02]  /*c120*/  STG.E.U8 desc[UR12][R8.64], R7 ;  /* 0x0000000708007986 */ /* 0x0007e4000c10110c */
.L_x_32:
[----:B------:R-:W-:Y:S05]  /*c130*/  BSYNC B0 ;  /* 0x0000000000007941 */ /* 0x000fea0003800000 */
.L_x_31:
[----:B------:R-:W-:Y:S01]  /*c140*/  ISETP.LT.OR P1, PT, R3, 0x2, !P2 ;  /* 0x000000020300780c */ /* 0x000fe20005721670 */
[----:B------:R-:W-:Y:S01]  /*c150*/  FMUL R59, R59, R2 ;  /* 0x000000023b3b7220 */ /* 0x000fe20000400000 */
[----:B------:R-:W-:Y:S04]  /*c160*/  BSSY B0, `(.L_x_33) ;  /* 0x000000b000007945 */ /* 0x000fe80003800000 */
[----:B------:R-:W-:-:S07]  /*c170*/  F2FP.SATFINITE.E4M3.F32.PACK_AB_MERGE_C R59, RZ, R59, RZ ;  /* 0x0000003bff3b723e */ /* 0x000fce00048070ff */
[----:B------:R-:W-:Y:S05]  /*c180*/  @P1 BRA `(.L_x_34) ;  /* 0x0000000000201947 */ /* 0x000fea0003800000 */
[----:B---3--:R-:W-:Y:S01]  /*c190*/  IADD3 R7, P1, R5, R158, RZ ;  /* 0x0000009e05077210 */ /* 0x008fe20007f3e0ff */
[----:B------:R-:W-:-:S03]  /*c1a0*/  ULDC.64 UR4, c[0x0][0x5c8] ;  /* 0x0001720000047ab9 */ /* 0x000fc60000000a00 */
[----:B------:R-:W-:Y:S01]  /*c1b0*/  LEA R7, P4, R156, R7, 0x7 ;  /* 0x000000079c077211 */ /* 0x000fe200078838ff */
[----:B------:R-:W-:-:S03]  /*c1c0*/  IMAD.X R0, R6, 0x1, R161, P1 ;  /* 0x0000000106007824 */ /* 0x000fc600008e06a1 */
[----:B-1----:R-:W-:Y:S02]  /*c1d0*/  IADD3 R8, P1, R7, UR4, RZ ;  /* 0x0000000407087c10 */ /* 0x002fe4000ff3e0ff */
[----:B------:R-:W-:-:S04]  /*c1e0*/  LEA.HI.X R0, R156, R0, R157, 0x7, P4 ;  /* 0x000000009c007211 */ /* 0x000fc800020f3c9d */
[----:B------:R-:W-:-:S05]  /*c1f0*/  IADD3.X R9, R0, UR5, RZ, P1, !PT ;  /* 0x0000000500097c10 */ /* 0x000fca0008ffe4ff */
[----:B------:R4:W-:Y:S02]  /*c200*/  STG.E.U8 desc[UR12][R8.64+0x1], R59 ;  /* 0x0000013b08007986 */ /* 0x0009e4000c10110c */
.L_x_34:
[----:B------:R-:W-:Y:S05]  /*c210*/  BSYNC B0 ;  /* 0x0000000000007941 */ /* 0x000fea0003800000 */
.L_x_33:
[----:B-1-34-:R-:W-:Y:S01]  /*c220*/  @!P3 LEA R9, P5, R156, R158, 0x7 ;  /* 0x0000009e9c09b211 */ /* 0x01afe200078a38ff */
[-C--:B------:R-:W-:Y:S01]  /*c230*/  FMUL R60, R60, R2.reuse ;  /* 0x000000023c3c7220 */ /* 0x080fe20000400000 */
[----:B------:R-:W-:Y:S01]  /*c240*/  ISETP.LT.OR P4, PT, R3, 0x11, !P0 ;  /* 0x000000110300780c */ /* 0x000fe20004781670 */
[-C--:B------:R-:W-:Y:S01]  /*c250*/  FMUL R61, R61, R2.reuse ;  /* 0x000000023d3d7220 */ /* 0x080fe20000400000 */
[----:B------:R-:W-:Y:S01]  /*c260*/  @!P3 LEA.HI.X R0, R156, R161, R157, 0x7, P5 ;  /* 0x000000a19c00b211 */ /* 0x000fe200028f3c9d */
[----:B------:R-:W-:Y:S01]  /*c270*/  FMUL R62, R62, R2 ;  /* 0x000000023e3e7220 */ /* 0x000fe20000400000 */
[----:B--2---:R-:W-:Y:S01]  /*c280*/  @!P3 IADD3 R8, P5, R9, R18, RZ ;  /* 0x000000120908b210 */ /* 0x004fe20007fbe0ff */
[----:B------:R-:W-:Y:S01]  /*c290*/  BSSY B0, `(.L_x_35) ;  /* 0x0000018000007945 */ /* 0x000fe20003800000 */
[----:B------:R-:W-:Y:S02]  /*c2a0*/  F2FP.SATFINITE.E4M3.F32.PACK_AB_MERGE_C R7, RZ, R60, RZ ;  /* 0x0000003cff07723e */ /* 0x000fe400048070ff */
[----:B------:R-:W-:Y:S01]  /*c2b0*/  ISETP.LT.OR P1, PT, R3, 0x12, !P0 ;  /* 0x000000120300780c */ /* 0x000fe20004721670 */
[----:B------:R-:W-:Y:S01]  /*c2c0*/  @!P3 IMAD.X R9, R0, 0x1, R19, P5 ;  /* 0x000000010009b824 */ /* 0x000fe200028e0613 */
[----:B------:R-:W-:-:S02]  /*c2d0*/  @!P6 LEA R11, P5, R156, R158, 0x7 ;  /* 0x0000009e9c0be211 */ /* 0x000fc400078a38ff */
[----:B------:R-:W-:Y:S01]  /*c2e0*/  F2FP.SATFINITE.E4M3.F32.PACK_AB_MERGE_C R61, RZ, R61, RZ ;  /* 0x0000003dff3d723e */ /* 0x000fe200048070ff */
[----:B------:R-:W1:Y:S01]  /*c2f0*/  @!P4 LDC.64 R14, c[0x0][0x5c8] ;  /* 0x00017200ff0ecb82 */ /* 0x000e620000000a00 */
[----:B------:R2:W-:Y:S01]  /*c300*/  @!P3 STG.E.U8 desc[UR12][R8.64+0x8], R7 ;  /* 0x000008070800b986 */ /* 0x0005e2000c10110c */
[----:B0-----:R-:W-:Y:S02]  /*c310*/  @!P6 IADD3 R10, P3, R11, R20, RZ ;  /* 0x000000140b0ae210 */ /* 0x001fe40007f7e0ff */
[----:B------:R-:W-:Y:S02]  /*c320*/  @!P6 LEA.HI.X R0, R156, R161, R157, 0x7, P5 ;  /* 0x000000a19c00e211 */ /* 0x000fe400028f3c9d */
[----:B------:R-:W-:Y:S02]  /*c330*/  ISETP.LT.OR P5, PT, R3, 0x9, !P2 ;  /* 0x000000090300780c */ /* 0x000fe400057a1670 */
[----:B------:R-:W0:Y:S01]  /*c340*/  @!P1 LDC.64 R16, c[0x0][0x5c8] ;  /* 0x00017200ff109b82 */ /* 0x000e220000000a00 */
[----:B------:R-:W-:Y:S01]  /*c350*/  @!P6 IMAD.X R11, R0, 0x1, R21, P3 ;  /* 0x00000001000be824 */ /* 0x000fe200018e0615 */
[----:B------:R-:W-:-:S04]  /*c360*/  F2FP.SATFINITE.E4M3.F32.PACK_AB_MERGE_C R13, RZ, R62, RZ ;  /* 0x0000003eff0d723e */ /* 0x000fc800048070ff */
[----:B------:R2:W-:Y:S05]  /*c370*/  @!P6 STG.E.U8 desc[UR12][R10.64+0x9], R61 ;  /* 0x0000093d0a00e986 */ /* 0x0005ea000c10110c */
[----:B------:R-:W-:Y:S05]  /*c380*/  @P5 BRA `(.L_x_36) ;  /* 0x0000000000205947 */ /* 0x000fea0003800000 */
[----:B--2---:R-:W-:Y:S01]  /*c390*/  IADD3 R7, P3, R5, R158, RZ ;  /* 0x0000009e05077210 */ /* 0x004fe20007f7e0ff */
[----:B------:R-:W-:-:S03]  /*c3a0*/  ULDC.64 UR4, c[0x0][0x5c8] ;  /* 0x0001720000047ab9 */ /* 0x000fc60000000a00 */
[----:B------:R-:W-:Y:S01]  /*c3b0*/  LEA R7, P5, R156, R7, 0x7 ;  /* 0x000000079c077211 */ /* 0x000fe200078a38ff */
[----:B------:R-:W-:-:S03]  /*c3c0*/  IMAD.X R0, R6, 0x1, R161, P3 ;  /* 0x0000000106007824 */ /* 0x000fc600018e06a1 */
[----:B------:R-:W-:Y:S02]  /*c3d0*/  IADD3 R8, P3, R7, UR4, RZ ;  /* 0x0000000407087c10 */ /* 0x000fe4000ff7e0ff */
[----:B------:R-:W-:-:S04]  /*c3e0*/  LEA.HI.X R0, R156, R0, R157, 0x7, P5 ;  /* 0x000000009c007211 */ /* 0x000fc800028f3c9d */
[----:B------:R-:W-:-:S05]  /*c3f0*/  IADD3.X R9, R0, UR5, RZ, P3, !PT ;  /* 0x0000000500097c10 */ /* 0x000fca0009ffe4ff */
[----:B------:R3:W-:Y:S02]  /*c400*/  STG.E.U8 desc[UR12][R8.64+0x8], R13 ;  /* 0x0000080d08007986 */ /* 0x0007e4000c10110c */
.L_x_36:
[----:B------:R-:W-:Y:S05]  /*c410*/  BSYNC B0 ;  /* 0x0000000000007941 */ /* 0x000fea0003800000 */
.L_x_35:
[----:B------:R-:W-:Y:S01]  /*c420*/  ISETP.LT.OR P3, PT, R3, 0xa, !P2 ;  /* 0x0000000a0300780c */ /* 0x000fe20005761670 */
[----:B------:R-:W-:Y:S01]  /*c430*/  FMUL R63, R63, R2 ;  /* 0x000000023f3f7220 */ /* 0x000fe20000400000 */
[----:B------:R-:W-:Y:S04]  /*c440*/  BSSY B0, `(.L_x_37) ;  /* 0x000000b000007945 */ /* 0x000fe80003800000 */
[----:B------:R-:W-:-:S07]  /*c450*/  F2FP.SATFINITE.E4M3.F32.PACK_AB_MERGE_C R63, RZ, R63, RZ ;  /* 0x0000003fff3f723e */ /* 0x000fce00048070ff */
[----:B------:R-:W-:Y:S05]  /*c460*/  @P3 BRA `(.L_x_38) ;  /* 0x0000000000203947 */ /* 0x000fea0003800000 */
[----:B--2---:R-:W-:Y:S01]  /*c470*/  IADD3 R7, P3, R5, R158, RZ ;  /* 0x0000009e05077210 */ /* 0x004fe20007f7e0ff */
[----:B------:R-:W-:-:S03]  /*c480*/  ULDC.64 UR4, c[0x0][0x5c8] ;  /* 0x0001720000047ab9 */ /* 0x000fc60000000a00 */
[----:B------:R-:W-:Y:S01]  /*c490*/  LEA R7, P5, R156, R7, 0x7 ;  /* 0x000000079c077211 */ /* 0x000fe200078a38ff */
[----:B------:R-:W-:-:S03]  /*c4a0*/  IMAD.X R0, R6, 0x1, R161, P3 ;  /* 0x0000000106007824 */ /* 0x000fc600018e06a1 */
[----:B---3--:R-:W-:Y:S02]  /*c4b0*/  IADD3 R8, P3, R7, UR4, RZ ;  /* 0x0000000407087c10 */ /* 0x008fe4000ff7e0ff */
[----:B------:R-:W-:-:S04]  /*c4c0*/  LEA.HI.X R0, R156, R0, R157, 0x7, P5 ;  /* 0x000000009c007211 */ /* 0x000fc800028f3c9d */
[----:B------:R-:W-:-:S05]  /*c4d0*/  IADD3.X R9, R0, UR5, RZ, P3, !PT ;  /* 0x0000000500097c10 */ /* 0x000fca0009ffe4ff */
[----:B------:R4:W-:Y:S02]  /*c4e0*/  STG.E.U8 desc[UR12][R8.64+0x9], R63 ;  /* 0x0000093f08007986 */ /* 0x0009e4000c10110c */
.L_x_38:
[----:B------:R-:W-:Y:S05]  /*c4f0*/  BSYNC B0 ;  /* 0x0000000000007941 */ /* 0x000fea0003800000 */
.L_x_37:
[----:B--234-:R-:W-:Y:S01]  /*c500*/  @!P4 LEA R9, P6, R156, R158, 0x7 ;  /* 0x0000009e9c09c211 */ /* 0x01cfe200078c38ff */
[-C--:B------:R-:W-:Y:S01]  /*c510*/  FMUL R64, R64, R2.reuse ;  /* 0x0000000240407220 */ /* 0x080fe20000400000 */
[----:B------:R-:W-:Y:S01]  /*c520*/  ISETP.LT.OR P5, PT, R3, 0x19, !P0 ;  /* 0x000000190300780c */ /* 0x000fe200047a1670 */
[-C--:B------:R-:W-:Y:S01]  /*c530*/  FMUL R65, R65, R2.reuse ;  /* 0x0000000241417220 */ /* 0x080fe20000400000 */
[----:B------:R-:W-:Y:S01]  /*c540*/  @!P4 LEA.HI.X R0, R156, R161, R157, 0x7, P6 ;  /* 0x000000a19c00c211 */ /* 0x000fe200030f3c9d */
[----:B------:R-:W-:Y:S01]  /*c550*/  FMUL R66, R66, R2 ;  /* 0x0000000242427220 */ /* 0x000fe20000400000 */
[----:B-1----:R-:W-:Y:S01]  /*c560*/  @!P4 IADD3 R8, P6, R9, R14, RZ ;  /* 0x0000000e0908c210 */ /* 0x002fe20007fde0ff */
        /* <DEDUP_REMOVED lines=24> */
.L_x_40:
[----:B------:R-:W-:Y:S05]  /*c6f0*/  BSYNC B0 ;  /* 0x0000000000007941 */ /* 0x000fea0003800000 */
.L_x_39:
        /* <DEDUP_REMOVED lines=13> */
.L_x_42:
[----:B------:R-:W-:Y:S05]  /*c7d0*/  BSYNC B0 ;  /* 0x0000000000007941 */ /* 0x000fea0003800000 */
.L_x_41:
        /* <DEDUP_REMOVED lines=31> */
.L_x_44:
[----:B------:R-:W-:Y:S05]  /*c9d0*/  BSYNC B0 ;  /* 0x0000000000007941 */ /* 0x000fea0003800000 */
.L_x_43:
        /* <DEDUP_REMOVED lines=13> */
.L_x_46:
[----:B------:R-:W-:Y:S05]  /*cab0*/  BSYNC B0 ;  /* 0x0000000000007941 */ /* 0x000fea0003800000 */
.L_x_45:
        /* <DEDUP_REMOVED lines=31> */
.L_x_48:
[----:B------:R-:W-:Y:S05]  /*ccb0*/  BSYNC B0 ;  /* 0x0000000000007941 */ /* 0x000fea0003800000 */
.L_x_47:
        /* <DEDUP_REMOVED lines=13> */
.L_x_50:
[----:B------:R-:W-:Y:S05]  /*cd90*/  BSYNC B0 ;  /* 0x0000000000007941 */ /* 0x000fea0003800000 */
.L_x_49:
        /* <DEDUP_REMOVED lines=31> */
.L_x_52:
[----:B------:R-:W-:Y:S05]  /*cf90*/  BSYNC B0 ;  /* 0x0000000000007941 */ /* 0x000fea0003800000 */
.L_x_51:
        /* <DEDUP_REMOVED lines=13> */
.L_x_54:
[----:B------:R-:W-:Y:S05]  /*d070*/  BSYNC B0 ;  /* 0x0000000000007941 */ /* 0x000fea0003800000 */
.L_x_53:
[----:B--234-:R-:W-:Y:S01]  /*d080*/  @!P4 LEA R9, P5, R156, R158, 0x7 ;  /* 0x0000009e9c09c211 */ /* 0x01cfe200078a38ff */
[-C--:B------:R-:W-:Y:S01]  /*d090*/  FMUL R80, R80, R2.reuse ;  /* 0x0000000250507220 */ /* 0x080fe20000400000 */
[----:B------:R-:W-:Y:S01]  /*d0a0*/  ISETP.LT.OR P3, PT, R3, 0x39, !P0 ;  /* 0x000000390300780c */ /* 0x000fe20004761670 */
[----:B------:R-:W-:Y:S01]  /*d0b0*/  FMUL R81, R81, R2 ;  /* 0x0000000251517220 */ /* 0x000fe20000400000 */
[----:B-1----:R-:W-:Y:S01]  /*d0c0*/  @!P4 IADD3 R8, P6, R9, R14, RZ ;  /* 0x0000000e0908c210 */ /* 0x002fe20007fde0ff */
[----:B------:R-:W-:Y:S01]  /*d0d0*/  FMUL R82, R82, R2 ;  /* 0x0000000252527220 */ /* 0x000fe20000400000 */
[C---:B------:R-:W-:Y:S01]  /*d0e0*/  @!P4 LEA.HI.X R0, R156.reuse, R161, R157, 0x7, P5 ;  /* 0x000000a19c00c211 */ /* 0x040fe200028f3c9d */
[----:B------:R-:W-:Y:S01]  /*d0f0*/  BSSY B0, `(.L_x_55) ;  /* 0x0000018000007945 */ /* 0x000fe20003800000 */
[----:B------:R-:W-:Y:S02]  /*d100*/  @!P1 LEA R11, P5, R156, R158, 0x7 ;  /* 0x0000009e9c0b9211 */ /* 0x000fe400078a38ff */
[----:B------:R-:W-:Y:S01]  /*d110*/  ISETP.LT.OR P0, PT, R3, 0x3a, !P0 ;  /* 0x0000003a0300780c */ /* 0x000fe20004701670 */
[----:B------:R-:W-:Y:S01]  /*d120*/  @!P4 IMAD.X R9, R0, 0x1, R15, P6 ;  /* 0x000000010009c824 */ /* 0x000fe200030e060f */
[----:B0-----:R-:W-:-:S02]  /*d130*/  @!P1 IADD3 R10, P6, R11, R16, RZ ;  /* 0x000000100b0a9210 */ /* 0x001fc40007fde0ff */
[----:B------:R-:W-:Y:S01]  /*d140*/  @!P1 LEA.HI.X R0, R156, R161, R157, 0x7, P5 ;  /* 0x000000a19c009211 */ /* 0x000fe200028f3c9d */
[----:B------:R-:W0:Y:S01]  /*d150*/  @!P3 LDC.64 R18, c[0x0][0x5c8] ;  /* 0x00017200ff12bb82 */ /* 0x000e220000000a00 */
[----:B------:R-:W-:Y:S02]  /*d160*/  F2FP.SATFINITE.E4M3.F32.PACK_AB_MERGE_C R7, RZ, R80, RZ ;  /* 0x00000050ff07723e */ /* 0x000fe400048070ff */
[----:B------:R-:W-:Y:S01]  /*d170*/  F2FP.SATFINITE.E4M3.F32.PACK_AB_MERGE_C R81, RZ, R81, RZ ;  /* 0x00000051ff51723e */ /* 0x000fe200048070ff */
[----:B------:R-:W-:Y:S01]  /*d180*/  @!P1 IMAD.X R11, R0, 0x1, R17, P6 ;  /* 0x00000001000b9824 */ /* 0x000fe200030e0611 */
[----:B------:R-:W-:Y:S01]  /*d190*/  ISETP.LT.OR P5, PT, R3, 0x31, !P2 ;  /* 0x000000310300780c */ /* 0x000fe200057a1670 */
[----:B------:R1:W-:Y:S01]  /*d1a0*/  @!P4 STG.E.U8 desc[UR12][R8.64+0x30], R7 ;  /* 0x000030070800c986 */ /* 0x0003e2000c10110c */
[----:B------:R-:W-:Y:S01]  /*d1b0*/  F2FP.SATFINITE.E4M3.F32.PACK_AB_MERGE_C R13, RZ, R82, RZ ;  /* 0x00000052ff0d723e */ /* 0x000fe200048070ff */
[----:B------:R-:W2:Y:S02]  /*d1c0*/  @!P0 LDC.64 R20, c[0x0][0x5c8] ;  /* 0x00017200ff148b82 */ /* 0x000ea40000000a00 */
[----:B------:R1:W-:Y:S08]  /*d1d0*/  @!P1 STG.E.U8 desc[UR12][R10.64+0x31], R81 ;  /* 0x000031510a009986 */ /* 0x0003f0000c10110c */
        /* <DEDUP_REMOVED lines=9> */
.L_x_56:
[----:B------:R-:W-:Y:S05]  /*d270*/  BSYNC B0 ;  /* 0x0000000000007941 */ /* 0x000fea0003800000 */
.L_x_55:
[----:B------:R-:W-:Y:S01]  /*d280*/  ISETP.LT.OR P4, PT, R3, 0x32, !P2 ;  /* 0x000000320300780c */ /* 0x000fe20005781670 */
[----:B------:R-:W-:Y:S01]  /*d290*/  FMUL R83, R83, R2 ;  /* 0x0000000253537220 */ /* 0x000fe20000400000 */
[----:B------:R-:W-:Y:S01]  /*d2a0*/  BSSY B0, `(.L_x_57) ;  /* 0x000000c000007945 */ /* 0x000fe20003800000 */
[----:B------:R-:W-:-:S03]  /*d2b0*/  ISETP.GE.AND P1, PT, R4, 0xc1, PT ;  /* 0x000000c10400780c */ /* 0x000fc60003f26270 */
[----:B------:R-:W-:-:S07]  /*d2c0*/  F2FP.SATFINITE.E4M3.F32.PACK_AB_MERGE_C R83, RZ, R83, RZ ;  /* 0x00000053ff53723e */ /* 0x000fce00048070ff */
[----:B------:R-:W-:Y:S05]  /*d2d0*/  @P4 BRA `(.L_x_58) ;  /* 0x0000000000204947 */ /* 0x000fea0003800000 */
[----:B-1----:R-:W-:Y:S01]  /*d2e0*/  IADD3 R7, P4, R5, R158, RZ ;  /* 0x0000009e05077210 */ /* 0x002fe20007f9e0ff */
[----:B------:R-:W-:-:S03]  /*d2f0*/  ULDC.64 UR4, c[0x0][0x5c8] ;  /* 0x0001720000047ab9 */ /* 0x000fc60000000a00 */
[----:B------:R-:W-:Y:S01]  /*d300*/  LEA R7, P5, R156, R7, 0x7 ;  /* 0x000000079c077211 */ /* 0x000fe200078a38ff */
[----:B------:R-:W-:-:S03]  /*d310*/  IMAD.X R0, R6, 0x1, R161, P4 ;  /* 0x0000000106007824 */ /* 0x000fc600020e06a1 */
[----:B---3--:R-:W-:Y:S02]  /*d320*/  IADD3 R8, P4, R7, UR4, RZ ;  /* 0x0000000407087c10 */ /* 0x008fe4000ff9e0ff */
[----:B------:R-:W-:-:S04]  /*d330*/  LEA.HI.X R0, R156, R0, R157, 0x7, P5 ;  /* 0x000000009c007211 */ /* 0x000fc800028f3c9d */
[----:B------:R-:W-:-:S05]  /*d340*/  IADD3.X R9, R0, UR5, RZ, P4, !PT ;  /* 0x0000000500097c10 */ /* 0x000fca000a7fe4ff */
[----:B------:R4:W-:Y:S02]  /*d350*/  STG.E.U8 desc[UR12][R8.64+0x31], R83 ;  /* 0x0000315308007986 */ /* 0x0009e4000c10110c */
.L_x_58:
[----:B------:R-:W-:Y:S05]  /*d360*/  BSYNC B0 ;  /* 0x0000000000007941 */ /* 0x000fea0003800000 */
.L_x_57:
[----:B-1-34-:R-:W-:Y:S01]  /*d370*/  @!P3 LEA R9, P6, R156, R158, 0x7 ;  /* 0x0000009e9c09b211 */ /* 0x01afe200078c38ff */
[-C--:B------:R-:W-:Y:S01]  /*d380*/  FMUL R84, R84, R2.reuse ;  /* 0x0000000254547220 */ /* 0x080fe20000400000 */
[----:B------:R-:W-:Y:S01]  /*d390*/  ISETP.LT.OR P5, PT, R3, 0x1, !P1 ;  /* 0x000000010300780c */ /* 0x000fe20004fa1670 */
[-C--:B------:R-:W-:Y:S01]  /*d3a0*/  FMUL R85, R85, R2.reuse ;  /* 0x0000000255557220 */ /* 0x080fe20000400000 */
[----:B------:R-:W-:Y:S01]  /*d3b0*/  @!P3 LEA.HI.X R0, R156, R161, R157, 0x7, P6 ;  /* 0x000000a19c00b211 */ /* 0x000fe200030f3c9d */
[----:B------:R-:W-:Y:S01]  /*d3c0*/  FMUL R86, R86, R2 ;  /* 0x0000000256567220 */ /* 0x000fe20000400000 */
[----:B0-----:R-:W-:Y:S01]  /*d3d0*/  @!P3 IADD3 R8, P6, R9, R18, RZ ;  /* 0x000000120908b210 */ /* 0x001fe20007fde0ff */
[----:B------:R-:W-:Y:S01]  /*d3e0*/  BSSY B0, `(.L_x_59) ;  /* 0x0000018000007945 */ /* 0x000fe20003800000 */
[----:B------:R-:W-:Y:S02]  /*d3f0*/  F2FP.SATFINITE.E4M3.F32.PACK_AB_MERGE_C R7, RZ, R84, RZ ;  /* 0x00000054ff07723e */ /* 0x000fe400048070ff */
[----:B------:R-:W-:Y:S01]  /*d400*/  ISETP.LT.OR P4, PT, R3, 0x2, !P1 ;  /* 0x000000020300780c */ /* 0x000fe20004f81670 */
[----:B------:R-:W-:Y:S01]  /*d410*/  @!P3 IMAD.X R9, R0, 0x1, R19, P6 ;  /* 0x000000010009b824 */ /* 0x000fe200030e0613 */
[----:B------:R-:W-:-:S02]  /*d420*/  @!P0 LEA R11, P6, R156, R158, 0x7 ;  /* 0x0000009e9c0b8211 */ /* 0x000fc400078c38ff */
[----:B------:R-:W-:Y:S01]  /*d430*/  F2FP.SATFINITE.E4M3.F32.PACK_AB_MERGE_C R85, RZ, R85, RZ ;  /* 0x00000055ff55723e */ /* 0x000fe200048070ff */
[----:B------:R-:W0:Y:S01]  /*d440*/  @!P5 LDC.64 R14, c[0x0][0x5c8] ;  /* 0x00017200ff0edb82 */ /* 0x000e220000000a00 */
[----:B------:R1:W-:Y:S01]  /*d450*/  @!P3 STG.E.U8 desc[UR12][R8.64+0x38], R7 ;  /* 0x000038070800b986 */ /* 0x0003e2000c10110c */
[----:B--2---:R-:W-:Y:S02]  /*d460*/  @!P0 IADD3 R10, P3, R11, R20, RZ ;  /* 0x000000140b0a8210 */ /* 0x004fe40007f7e0ff */
[----:B------:R-:W-:Y:S02]  /*d470*/  @!P0 LEA.HI.X R0, R156, R161, R157, 0x7, P6 ;  /* 0x000000a19c008211 */ /* 0x000fe400030f3c9d */
[----:B------:R-:W-:Y:S02]  /*d480*/  ISETP.LT.OR P6, PT, R3, 0x39, !P2 ;  /* 0x000000390300780c */ /* 0x000fe400057c1670 */
[----:B------:R-:W2:Y:S01]  /*d490*/  @!P4 LDC.64 R16, c[0x0][0x5c8] ;  /* 0x00017200ff10cb82 */ /* 0x000ea20000000a00 */
[----:B------:R-:W-:Y:S01]  /*d4a0*/  @!P0 IMAD.X R11, R0, 0x1, R21, P3 ;  /* 0x00000001000b8824 */ /* 0x000fe200018e0615 */
[----:B------:R-:W-:-:S04]  /*d4b0*/  F2FP.SATFINITE.E4M3.F32.PACK_AB_MERGE_C R13, RZ, R86, RZ ;  /* 0x00000056ff0d723e */ /* 0x000fc800048070ff */
        /* <DEDUP_REMOVED lines=10> */
.L_x_60:
[----:B------:R-:W-:Y:S05]  /*d560*/  BSYNC B0 ;  /* 0x0000000000007941 */ /* 0x000fea0003800000 */
.L_x_59:
[----:B------:R-:W-:Y:S01]  /*d570*/  ISETP.LT.OR P2, PT, R3, 0x3a, !P2 ;  /* 0x0000003a0300780c */ /* 0x000fe20005741670 */
[----:B------:R-:W-:Y:S01]  /*d580*/  FMUL R87, R87, R2 ;  /* 0x0000000257577220 */ /* 0x000fe20000400000 */
[----:B------:R-:W-:Y:S01]  /*d590*/  BSSY B0, `(.L_x_61) ;  /* 0x000000c000007945 */ /* 0x000fe20003800000 */
[----:B------:R-:W-:-:S03]  /*d5a0*/  ISETP.LT.OR P3, PT, R3, 0x9, !P1 ;  /* 0x000000090300780c */ /* 0x000fc60004f61670 */
        /* <DEDUP_REMOVED lines=10> */
.L_x_62:
[----:B------:R-:W-:Y:S05]  /*d650*/  BSYNC B0 ;  /* 0x0000000000007941 */ /* 0x000fea0003800000 */
.L_x_61:
[--C-:B-1-34-:R-:W-:Y:S01]  /*d660*/  @!P5 IMAD.MOV.U32 R8, RZ, RZ, R158.reuse ;  /* 0x000000ffff08d224 */ /* 0x11afe200078e009e */
[----:B------:R-:W-:Y:S01]  /*d670*/  ISETP.LT.OR P2, PT, R3, 0xa, !P1 ;  /* 0x0000000a0300780c */ /* 0x000fe20004f41670 */
[----:B------:R-:W-:Y:S02]  /*d680*/  @!P5 IMAD.MOV.U32 R9, RZ, RZ, R161 ;  /* 0x000000ffff09d224 */ /* 0x000fe400078e00a1 */
[-C--:B------:R-:W-:Y:S01]  /*d690*/  FMUL R24, R24, R2.reuse ;  /* 0x0000000218187220 */ /* 0x080fe20000400000 */
[----:B------:R-:W-:Y:S02]  /*d6a0*/  @!P4 IMAD.MOV.U32 R10, RZ, RZ, R158 ;  /* 0x000000ffff0ac224 */ /* 0x000fe400078e009e */
[----:B------:R-:W-:Y:S01]  /*d6b0*/  FMUL R25, R25, R2 ;  /* 0x0000000219197220 */ /* 0x000fe20000400000 */
[----:B------:R-:W-:Y:S01]  /*d6c0*/  @!P5 IMAD.WIDE.U32 R8, R156, 0xc0, R8 ;  /* 0x000000c09c08d825 */ /* 0x000fe200078e0008 */
[----:B------:R-:W1:Y:S01]  /*d6d0*/  @!P3 LDC.64 R18, c[0x0][0x5c8] ;  /* 0x00017200ff12bb82 */ /* 0x000e620000000a00 */
[----:B------:R-:W-:-:S02]  /*d6e0*/  F2FP.SATFINITE.E4M3.F32.PACK_AB_MERGE_C R7, RZ, R24, RZ ;  /* 0x00000018ff07723e */ /* 0x000fc400048070ff */
[----:B------:R-:W-:Y:S01]  /*d6f0*/  FMUL R26, R26, R2 ;  /* 0x000000021a1a7220 */ /* 0x000fe20000400000 */
[----:B------:R-:W-:Y:S01]  /*d700*/  @!P4 IMAD.MOV.U32 R11, RZ, RZ, R161 ;  /* 0x000000ffff0bc224 */ /* 0x000fe200078e00a1 */
[----:B0-----:R-:W-:Y:S01]  /*d710*/  @!P5 IADD3 R8, P6, R8, R14, RZ ;  /* 0x0000000e0808d210 */ /* 0x001fe20007fde0ff */
[----:B------:R-:W-:Y:S01]  /*d720*/  @!P5 IMAD R0, R157, 0xc0, RZ ;  /* 0x000000c09d00d824 */ /* 0x000fe200078e02ff */
[----:B------:R-:W-:Y:S01]  /*d730*/  F2FP.SATFINITE.E4M3.F32.PACK_AB_MERGE_C R25, RZ, R25, RZ ;  /* 0x00000019ff19723e */ /* 0x000fe200048070ff */
[----:B------:R-:W-:Y:S01]  /*d740*/  @!P4 IMAD.WIDE.U32 R10, R156, 0xc0, R10 ;  /* 0x000000c09c0ac825 */ /* 0x000fe200078e000a */
[----:B------:R-:W0:Y:S01]  /*d750*/  @!P2 LDC.64 R20, c[0x0][0x5c8] ;  /* 0x00017200ff14ab82 */ /* 0x000e220000000a00 */
[----:B------:R-:W-:Y:S01]  /*d760*/  ISETP.GE.AND P0, PT, R4, 0xc9, PT ;  /* 0x000000c90400780c */ /* 0x000fe20003f06270 */
[----:B------:R-:W-:Y:S01]  /*d770*/  BSSY B0, `(.L_x_63) ;  /* 0x0000012000007945 */ /* 0x000fe20003800000 */
[----:B------:R-:W-:Y:S01]  /*d780*/  @!P5 IADD3.X R9, R15, R9, R0, P6, !PT ;  /* 0x000000090f09d210 */ /* 0x000fe200037fe400 */
[----:B------:R-:W-:Y:S01]  /*d790*/  @!P4 IMAD R0, R157, 0xc0, RZ ;  /* 0x000000c09d00c824 */ /* 0x000fe200078e02ff */
[----:B--2---:R-:W-:-:S02]  /*d7a0*/  @!P4 IADD3 R10, P6, R10, R16, RZ ;  /* 0x000000100a0ac210 */ /* 0x004fc40007fde0ff */
[----:B------:R-:W-:Y:S01]  /*d7b0*/  F2FP.SATFINITE.E4M3.F32.PACK_AB_MERGE_C R13, RZ, R26, RZ ;  /* 0x0000001aff0d723e */ /* 0x000fe200048070ff */
[----:B------:R2:W-:Y:S01]  /*d7c0*/  @!P5 STG.E.U8 desc[UR12][R8.64], R7 ;  /* 0x000000070800d986 */ /* 0x0005e2000c10110c */
[----:B------:R-:W-:Y:S02]  /*d7d0*/  @!P4 IADD3.X R11, R17, R11, R0, P6, !PT ;  /* 0x0000000b110bc210 */ /* 0x000fe400037fe400 */
[----:B------:R-:W-:-:S03]  /*d7e0*/  ISETP.LT.OR P5, PT, R3, 0x1, !P0 ;  /* 0x000000010300780c */ /* 0x000fc600047a1670 */
[----:B------:R2:W-:Y:S10]  /*d7f0*/  @!P4 STG.E.U8 desc[UR12][R10.64+0x1], R25 ;  /* 0x000001190a00c986 */ /* 0x0005f4000c10110c */
[----:B------:R-:W-:Y:S05]  /*d800*/  @P5 BRA `(.L_x_64) ;  /* 0x0000000000205947 */ /* 0x000fea0003800000 */
[----:B--2---:R-:W-:Y:S01]  /*d810*/  IADD3 R8, P4, R5, R158, RZ ;  /* 0x0000009e05087210 */ /* 0x004fe20007f9e0ff */
[----:B------:R-:W-:Y:S01]  /*d820*/  ULDC.64 UR4, c[0x0][0x5c8] ;  /* 0x0001720000047ab9 */ /* 0x000fe20000000a00 */
[----:B------:R-:W-:-:S03]  /*d830*/  IMAD R7, R157, 0xc0, RZ ;  /* 0x000000c09d077824 */ /* 0x000fc600078e02ff */
[----:B------:R-:W-:Y:S02]  /*d840*/  IMAD.X R9, R6, 0x1, R161, P4 ;  /* 0x0000000106097824 */ /* 0x000fe400020e06a1 */
[----:B------:R-:W-:-:S03]  /*d850*/  IMAD.WIDE.U32 R8, R156, 0xc0, R8 ;  /* 0x000000c09c087825 */ /* 0x000fc600078e0008 */
[----:B------:R-:W-:-:S04]  /*d860*/  IADD3 R8, P4, R8, UR4, RZ ;  /* 0x0000000408087c10 */ /* 0x000fc8000ff9e0ff */
[----:B------:R-:W-:-:S05]  /*d870*/  IADD3.X R9, R7, UR5, R9, P4, !PT ;  /* 0x0000000507097c10 */ /* 0x000fca000a7fe409 */
[----:B------:R3:W-:Y:S04]  /*d880*/  STG.E.U8 desc[UR12][R8.64], R13 ;  /* 0x0000000d08007986 */ /* 0x0007e8000c10110c */
.L_x_64:
[----:B------:R-:W-:Y:S05]  /*d890*/  BSYNC B0 ;  /* 0x0000000000007941 */ /* 0x000fea0003800000 */
.L_x_63:
[----:B------:R-:W-:Y:S01]  /*d8a0*/  ISETP.LT.OR P6, PT, R3, 0x2, !P0 ;  /* 0x000000020300780c */ /* 0x000fe200047c1670 */
[----:B------:R-:W-:Y:S01]  /*d8b0*/  FMUL R27, R27, R2 ;  /* 0x000000021b1b7220 */ /* 0x000fe20000400000 */
[----:B--23--:R-:W-:Y:S01]  /*d8c0*/  @!P3 IMAD.MOV.U32 R8, RZ, RZ, R158 ;  /* 0x000000ffff08b224 */ /* 0x00cfe200078e009e */
[----:B------:R-:W-:Y:S01]  /*d8d0*/  BSSY B0, `(.L_x_65) ;  /* 0x000000f000007945 */ /* 0x000fe20003800000 */
[----:B------:R-:W-:Y:S01]  /*d8e0*/  @!P3 IMAD.MOV.U32 R9, RZ, RZ, R161 ;  /* 0x000000ffff09b224 */ /* 0x000fe200078e00a1 */
[C---:B------:R-:W-:Y:S02]  /*d8f0*/  ISETP.LT.OR P5, PT, R3.reuse, 0x11, !P1 ;  /* 0x000000110300780c */ /* 0x040fe40004fa1670 */
[----:B------:R-:W-:Y:S01]  /*d900*/  ISETP.LT.OR P4, PT, R3, 0x12, !P1 ;  /* 0x000000120300780c */ /* 0x000fe20004f81670 */
[----:B------:R-:W-:Y:S01]  /*d910*/  @!P3 IMAD.WIDE.U32 R10, R156, 0xc0, R8 ;  /* 0x000000c09c0ab825 */ /* 0x000fe200078e0008 */
[----:B------:R-:W-:-:S04]  /*d920*/  F2FP.SATFINITE.E4M3.F32.PACK_AB_MERGE_C R27, RZ, R27, RZ ;  /* 0x0000001bff1b723e */ /* 0x000fc800048070ff */
[----:B------:R-:W-:Y:S07]  /*d930*/  @P6 BRA `(.L_x_66) ;  /* 0x0000000000206947 */ /* 0x000fee0003800000 */
[----:B------:R-:W-:Y:S01]  /*d940*/  IADD3 R8, P6, R5, R158, RZ ;  /* 0x0000009e05087210 */ /* 0x000fe20007fde0ff */
[----:B------:R-:W-:Y:S01]  /*d950*/  ULDC.64 UR4, c[0x0][0x5c8] ;  /* 0x0001720000047ab9 */ /* 0x000fe20000000a00 */
[----:B------:R-:W-:-:S03]  /*d960*/  IMAD R7, R157, 0xc0, RZ ;  /* 0x000000c09d077824 */ /* 0x000fc600078e02ff */
[----:B------:R-:W-:Y:S02]  /*d970*/  IMAD.X R9, R6, 0x1, R161, P6 ;  /* 0x0000000106097824 */ /* 0x000fe400030e06a1 */
[----:B------:R-:W-:-:S03]  /*d980*/  IMAD.WIDE.U32 R8, R156, 0xc0, R8 ;  /* 0x000000c09c087825 */ /* 0x000fc600078e0008 */
[----:B------:R-:W-:-:S04]  /*d990*/  IADD3 R8, P6, R8, UR4, RZ ;  /* 0x0000000408087c10 */ /* 0x000fc8000ffde0ff */
[----:B------:R-:W-:-:S05]  /*d9a0*/  IADD3.X R9, R7, UR5, R9, P6, !PT ;  /* 0x0000000507097c10 */ /* 0x000fca000b7fe409 */
[----:B------:R2:W-:Y:S04]  /*d9b0*/  STG.E.U8 desc[UR12][R8.64+0x1], R27 ;  /* 0x0000011b08007986 */ /* 0x0005e8000c10110c */
.L_x_66:
[----:B------:R-:W-:Y:S05]  /*d9c0*/  BSYNC B0 ;  /* 0x0000000000007941 */ /* 0x000fea0003800000 */
.L_x_65:
[----:B------:R-:W-:Y:S01]  /*d9d0*/  @!P2 IMAD.MOV.U32 R12, RZ, RZ, R158 ;  /* 0x000000ffff0ca224 */ /* 0x000fe200078e009e */
[----:B-12---:R-:W-:Y:S01]  /*d9e0*/  @!P3 IADD3 R8, P6, R10, R18, RZ ;  /* 0x000000120a08b210 */ /* 0x006fe20007fde0ff */
[----:B------:R-:W-:Y:S02]  /*d9f0*/  @!P2 IMAD.MOV.U32 R13, RZ, RZ, R161 ;  /* 0x000000ffff0da224 */ /* 0x000fe400078e00a1 */
[-C--:B------:R-:W-:Y:S01]  /*da00*/  FMUL R28, R28, R2.reuse ;  /* 0x000000021c1c7220 */ /* 0x080fe20000400000 */
[----:B------:R-:W-:Y:S02]  /*da10*/  @!P3 IMAD R0, R157, 0xc0, RZ ;  /* 0x000000c09d00b824 */ /* 0x000fe400078e02ff */
[----:B------:R-:W-:Y:S01]  /*da20*/  FMUL R29, R29, R2 ;  /* 0x000000021d1d7220 */ /* 0x000fe20000400000 */
[----:B------:R-:W-:Y:S01]  /*da30*/  @!P2 IMAD.WIDE.U32 R12, R156, 0xc0, R12 ;  /* 0x000000c09c0ca825 */ /* 0x000fe200078e000c */
[----:B------:R-:W1:Y:S01]  /*da40*/  @!P5 LDC.64 R14, c[0x0][0x5c8] ;  /* 0x00017200ff0edb82 */ /* 0x000e620000000a00 */
[----:B------:R-:W-:-:S02]  /*da50*/  F2FP.SATFINITE.E4M3.F32.PACK_AB_MERGE_C R7, RZ, R28, RZ ;  /* 0x0000001cff07723e */ /* 0x000fc400048070ff */
[----:B------:R-:W-:Y:S01]  /*da60*/  FMUL R30, R30, R2 ;  /* 0x000000021e1e7220 */ /* 0x000fe20000400000 */
[----:B------:R-:W-:Y:S01]  /*da70*/  @!P3 IADD3.X R9, R19, R11, R0, P6, !PT ;  /* 0x0000000b1309b210 */ /* 0x000fe200037fe400 */
[----:B------:R-:W-:Y:S01]  /*da80*/  @!P2 IMAD R0, R157, 0xc0, RZ ;  /* 0x000000c09d00a824 */ /* 0x000fe200078e02ff */
[----:B0-----:R-:W-:Y:S01]  /*da90*/  @!P2 IADD3 R10, P6, R12, R20, RZ ;  /* 0x000000140c0aa210 */ /* 0x001fe20007fde0ff */
[----:B------:R-:W-:Y:S01]  /*daa0*/  BSSY B0, `(.L_x_67) ;  /* 0x0000011000007945 */ /* 0x000fe20003800000 */
[----:B------:R-:W-:Y:S01]  /*dab0*/  F2FP.SATFINITE.E4M3.F32.PACK_AB_MERGE_C R29, RZ, R29, RZ ;  /* 0x0000001dff1d723e */ /* 0x000fe200048070ff */
[----:B------:R0:W-:Y:S01]  /*dac0*/  @!P3 STG.E.U8 desc[UR12][R8.64+0x8], R7 ;  /* 0x000008070800b986 */ /* 0x0001e2000c10110c */
[----:B------:R-:W-:Y:S01]  /*dad0*/  @!P2 IADD3.X R11, R21, R13, R0, P6, !PT ;  /* 0x0000000d150ba210 */ /* 0x000fe200037fe400 */
[----:B------:R-:W2:Y:S01]  /*dae0*/  @!P4 LDC.64 R16, c[0x0][0x5c8] ;  /* 0x00017200ff10cb82 */ /* 0x000ea20000000a00 */
[----:B------:R-:W-:Y:S02]  /*daf0*/  ISETP.LT.OR P3, PT, R3, 0x9, !P0 ;  /* 0x000000090300780c */ /* 0x000fe40004761670 */
[----:B------:R-:W-:Y:S01]  /*db00*/  F2FP.SATFINITE.E4M3.F32.PACK_AB_MERGE_C R13, RZ, R30, RZ ;  /* 0x0000001eff0d723e */ /* 0x000fe200048070ff */
[----:B------:R0:W-:Y:S10]  /*db10*/  @!P2 STG.E.U8 desc[UR12][R10.64+0x9], R29 ;  /* 0x0000091d0a00a986 */ /* 0x0001f4000c10110c */
[----:B------:R-:W-:Y:S05]  /*db20*/  @P3 BRA `(.L_x_68) ;  /* 0x0000000000203947 */ /* 0x000fea0003800000 */
[----:B0-----:R-:W-:Y:S01]  /*db30*/  IADD3 R8, P2, R5, R158, RZ ;  /* 0x0000009e05087210 */ /* 0x001fe20007f5e0ff */
[----:B------:R-:W-:Y:S01]  /*db40*/  ULDC.64 UR4, c[0x0][0x5c8] ;  /* 0x0001720000047ab9 */ /* 0x000fe20000000a00 */
[----:B------:R-:W-:-:S03]  /*db50*/  IMAD R7, R157, 0xc0, RZ ;  /* 0x000000c09d077824 */ /* 0x000fc600078e02ff */
[----:B------:R-:W-:Y:S02]  /*db60*/  IMAD.X R9, R6, 0x1, R161, P2 ;  /* 0x0000000106097824 */ /* 0x000fe400010e06a1 */
[----:B------:R-:W-:-:S03]  /*db70*/  IMAD.WIDE.U32 R8, R156, 0xc0, R8 ;  /* 0x000000c09c087825 */ /* 0x000fc600078e0008 */
[----:B------:R-:W-:-:S04]  /*db80*/  IADD3 R8, P2, R8, UR4, RZ ;  /* 0x0000000408087c10 */ /* 0x000fc8000ff5e0ff */
[----:B------:R-:W-:-:S05]  /*db90*/  IADD3.X R9, R7, UR5, R9, P2, !PT ;  /* 0x0000000507097c10 */ /* 0x000fca00097fe409 */
[----:B------:R3:W-:Y:S04]  /*dba0*/  STG.E.U8 desc[UR12][R8.64+0x8], R13 ;  /* 0x0000080d08007986 */ /* 0x0007e8000c10110c */
.L_x_68:
[----:B------:R-:W-:Y:S05]  /*dbb0*/  BSYNC B0 ;  /* 0x0000000000007941 */ /* 0x000fea0003800000 */
.L_x_67:
[----:B------:R-:W-:Y:S01]  /*dbc0*/  ISETP.LT.OR P6, PT, R3, 0xa, !P0 ;  /* 0x0000000a0300780c */ /* 0x000fe200047c1670 */
[----:B------:R-:W-:Y:S01]  /*dbd0*/  FMUL R31, R31, R2 ;  /* 0x000000021f1f7220 */ /* 0x000fe20000400000 */
[----:B0--3--:R-:W-:Y:S01]  /*dbe0*/  @!P5 IMAD.MOV.U32 R8, RZ, RZ, R158 ;  /* 0x000000ffff08d224 */ /* 0x009fe200078e009e */
        /* <DEDUP_REMOVED lines=15> */
.L_x_70:
[----:B------:R-:W-:Y:S05]  /*dce0*/  BSYNC B0 ;  /* 0x0000000000007941 */ /* 0x000fea0003800000 */
.L_x_69:
[----:B------:R-:W-:Y:S01]  /*dcf0*/  @!P4 IMAD.MOV.U32 R12, RZ, RZ, R158 ;  /* 0x000000ffff0cc224 */ /* 0x000fe200078e009e */
[----:B01----:R-:W-:Y:S01]  /*dd00*/  @!P5 IADD3 R8, P6, R10, R14, RZ ;  /* 0x0000000e0a08d210 */ /* 0x003fe20007fde0ff */
[----:B------:R-:W-:Y:S02]  /*dd10*/  @!P4 IMAD.MOV.U32 R13, RZ, RZ, R161 ;  /* 0x000000ffff0dc224 */ /* 0x000fe400078e00a1 */
[-C--:B------:R-:W-:Y:S01]  /*dd20*/  FMUL R32, R32, R2.reuse ;  /* 0x0000000220207220 */ /* 0x080fe20000400000 */
[----:B------:R-:W-:Y:S02]  /*dd30*/  @!P5 IMAD R0, R157, 0xc0, RZ ;  /* 0x000000c09d00d824 */ /* 0x000fe400078e02ff */
[----:B------:R-:W-:Y:S01]  /*dd40*/  FMUL R33, R33, R2 ;  /* 0x0000000221217220 */ /* 0x000fe20000400000 */
[----:B------:R-:W-:Y:S01]  /*dd50*/  @!P4 IMAD.WIDE.U32 R12, R156, 0xc0, R12 ;  /* 0x000000c09c0cc825 */ /* 0x000fe200078e000c */
[----:B------:R-:W0:Y:S01]  /*dd60*/  @!P3 LDC.64 R18, c[0x0][0x5c8] ;  /* 0x00017200ff12bb82 */ /* 0x000e220000000a00 */
[----:B------:R-:W-:-:S02]  /*dd70*/  F2FP.SATFINITE.E4M3.F32.PACK_AB_MERGE_C R7, RZ, R32, RZ ;  /* 0x00000020ff07723e */ /* 0x000fc400048070ff */
[----:B------:R-:W-:Y:S01]  /*dd80*/  FMUL R34, R34, R2 ;  /* 0x0000000222227220 */ /* 0x000fe20000400000 */
[----:B------:R-:W-:Y:S01]  /*dd90*/  @!P5 IADD3.X R9, R15, R11, R0, P6, !PT ;  /* 0x0000000b0f09d210 */ /* 0x000fe200037fe400 */
[----:B------:R-:W-:Y:S01]  /*dda0*/  @!P4 IMAD R0, R157, 0xc0, RZ ;  /* 0x000000c09d00c824 */ /* 0x000fe200078e02ff */
[----:B--2---:R-:W-:Y:S01]  /*ddb0*/  @!P4 IADD3 R10, P6, R12, R16, RZ ;  /* 0x000000100c0ac210 */ /* 0x004fe20007fde0ff */
        /* <DEDUP_REMOVED lines=9> */
[----:B-1----:R-:W-:Y:S01]  /*de50*/  IADD3 R8, P4, R5, R158, RZ ;  /* 0x0000009e05087210 */ /* 0x002fe20007f9e0ff */
[----:B------:R-:W-:Y:S01]  /*de60*/  ULDC.64 UR4, c[0x0][0x5c8] ;  /* 0x0001720000047ab9 */ /* 0x000fe20000000a00 */
[----:B------:R-:W-:-:S03]  /*de70*/  IMAD R7, R157, 0xc0, RZ ;  /* 0x000000c09d077824 */ /* 0x000fc600078e02ff */
[----:B------:R-:W-:Y:S02]  /*de80*/  IMAD.X R9, R6, 0x1, R161, P4 ;  /* 0x0000000106097824 */ /* 0x000fe400020e06a1 */
[----:B------:R-:W-:-:S03]  /*de90*/  IMAD.WIDE.U32 R8, R156, 0xc0, R8 ;  /* 0x000000c09c087825 */ /* 0x000fc600078e0008 */
[----:B------:R-:W-:-:S04]  /*dea0*/  IADD3 R8, P4, R8, UR4, RZ ;  /* 0x0000000408087c10 */ /* 0x000fc8000ff9e0ff */
[----:B------:R-:W-:-:S05]  /*deb0*/  IADD3.X R9, R7, UR5, R9, P4, !PT ;  /* 0x0000000507097c10 */ /* 0x000fca000a7fe409 */
[----:B------:R3:W-:Y:S04]  /*dec0*/  STG.E.U8 desc[UR12][R8.64+0x10], R13 ;  /* 0x0000100d08007986 */ /* 0x0007e8000c10110c */
.L_x_72:
[----:B------:R-:W-:Y:S05]  /*ded0*/  BSYNC B0 ;  /* 0x0000000000007941 */ /* 0x000fea0003800000 */
.L_x_71:
[----:B------:R-:W-:Y:S01]  /*dee0*/  ISETP.LT.OR P6, PT, R3, 0x12, !P0 ;  /* 0x000000120300780c */ /* 0x000fe200047c1670 */
[----:B------:R-:W-:Y:S01]  /*def0*/  FMUL R35, R35, R2 ;  /* 0x0000000223237220 */ /* 0x000fe20000400000 */
[----:B-1-3--:R-:W-:Y:S01]  /*df00*/  @!P3 IMAD.MOV.U32 R8, RZ, RZ, R158 ;  /* 0x000000ffff08b224 */ /* 0x00afe200078e009e */
        /* <DEDUP_REMOVED lines=15> */
.L_x_74:
[----:B------:R-:W-:Y:S05]  /*e000*/  BSYNC B0 ;  /* 0x0000000000007941 */ /* 0x000fea0003800000 */
.L_x_73:
        /* <DEDUP_REMOVED lines=30> */
.L_x_76:
[----:B------:R-:W-:Y:S05]  /*e1f0*/  BSYNC B0 ;  /* 0x0000000000007941 */ /* 0x000fea0003800000 */
.L_x_75:
        /* <DEDUP_REMOVED lines=18> */
.L_x_78:
[----:B------:R-:W-:Y:S05]  /*e320*/  BSYNC B0 ;  /* 0x0000000000007941 */ /* 0x000fea0003800000 */
.L_x_77:
[----:B------:R-:W-:Y:S01]  /*e330*/  @!P5 IMAD R0, R157, 0xc0, RZ ;  /* 0x000000c09d00d824 */ /* 0x000fe200078e02ff */
[----:B01----:R-:W-:Y:S01]  /*e340*/  @!P5 IADD3 R8, P6, R10, R14, RZ ;  /* 0x0000000e0a08d210 */ /* 0x003fe20007fde0ff */
[----:B------:R-:W-:Y:S02]  /*e350*/  @!P4 IMAD.MOV.U32 R10, RZ, RZ, R158 ;  /* 0x000000ffff0ac224 */ /* 0x000fe400078e009e */
[-C--:B------:R-:W-:Y:S01]  /*e360*/  FMUL R40, R40, R2.reuse ;  /* 0x0000000228287220 */ /* 0x080fe20000400000 */
[----:B------:R-:W-:Y:S01]  /*e370*/  FMUL R41, R41, R2 ;  /* 0x0000000229297220 */ /* 0x000fe20000400000 */
[----:B------:R-:W-:Y:S01]  /*e380*/  @!P5 IADD3.X R9, R15, R11, R0, P6, !PT ;  /* 0x0000000b0f09d210 */ /* 0x000fe200037fe400 */
[----:B------:R-:W-:Y:S01]  /*e390*/  @!P4 IMAD.MOV.U32 R11, RZ, RZ, R161 ;  /* 0x000000ffff0bc224 */ /* 0x000fe200078e00a1 */
[----:B------:R-:W0:Y:S01]  /*e3a0*/  @!P3 LDC.64 R18, c[0x0][0x5c8] ;  /* 0x00017200ff12bb82 */ /* 0x000e220000000a00 */
[----:B------:R-:W-:Y:S01]  /*e3b0*/  @!P4 IMAD R0, R157, 0xc0, RZ ;  /* 0x000000c09d00c824 */ /* 0x000fe200078e02ff */
[----:B------:R-:W-:Y:S01]  /*e3c0*/  F2FP.SATFINITE.E4M3.F32.PACK_AB_MERGE_C R7, RZ, R40, RZ ;  /* 0x00000028ff07723e */ /* 0x000fe200048070ff */
[----:B------:R-:W-:Y:S01]  /*e3d0*/  @!P4 IMAD.WIDE.U32 R10, R156, 0xc0, R10 ;  /* 0x000000c09c0ac825 */ /* 0x000fe200078e000a */
[----:B------:R-:W-:-:S03]  /*e3e0*/  F2FP.SATFINITE.E4M3.F32.PACK_AB_MERGE_C R41, RZ, R41, RZ ;  /* 0x00000029ff29723e */ /* 0x000fc600048070ff */
[----:B------:R-:W-:Y:S01]  /*e3f0*/  FMUL R42, R42, R2 ;  /* 0x000000022a2a7220 */ /* 0x000fe20000400000 */
[----:B------:R-:W-:Y:S01]  /*e400*/  BSSY B0, `(.L_x_79) ;  /* 0x0000014000007945 */ /* 0x000fe20003800000 */
[----:B------:R1:W-:Y:S01]  /*e410*/  @!P5 STG.E.U8 desc[UR12][R8.64+0x20], R7 ;  /* 0x000020070800d986 */ /* 0x0003e2000c10110c */
[----:B--2---:R-:W-:Y:S01]  /*e420*/  @!P4 IADD3 R10, P6, R10, R16, RZ ;  /* 0x000000100a0ac210 */ /* 0x004fe20007fde0ff */
[----:B------:R-:W2:Y:S01]  /*e430*/  @!P2 LDC.64 R20, c[0x0][0x5c8] ;  /* 0x00017200ff14ab82 */ /* 0x000ea20000000a00 */
[----:B------:R-:W-:Y:S02]  /*e440*/  ISETP.LT.OR P5, PT, R3, 0x21, !P0 ;  /* 0x000000210300780c */ /* 0x000fe400047a1670 */
[----:B------:R-:W-:Y:S02]  /*e450*/  @!P4 IADD3.X R11, R17, R11, R0, P6, !PT ;  /* 0x0000000b110bc210 */ /* 0x000fe400037fe400 */
[----:B------:R-:W-:-:S03]  /*e460*/  F2FP.SATFINITE.E4M3.F32.PACK_AB_MERGE_C R15, RZ, R42, RZ ;  /* 0x0000002aff0f723e */ /* 0x000fc600048070ff */
[----:B------:R3:W-:Y:S01]  /*e470*/  @!P4 STG.E.U8 desc[UR12][R10.64+0x21], R41 ;  /* 0x000021290a00c986 */ /* 0x0007e2000c10110c */
[----:B-1----:R-:W-:Y:S02]  /*e480*/  @!P3 IMAD.MOV.U32 R8, RZ, RZ, R158 ;  /* 0x000000ffff08b224 */ /* 0x002fe400078e009e */
[----:B------:R-:W-:Y:S02]  /*e490*/  @!P3 IMAD.MOV.U32 R9, RZ, RZ, R161 ;  /* 0x000000ffff09b224 */ /* 0x000fe400078e00a1 */
[----:B------:R-:W-:Y:S01]  /*e4a0*/  @!P3 IMAD.WIDE.U32 R12, R156, 0xc0, R8 ;  /* 0x000000c09c0cb825 */ /* 0x000fe200078e0008 */
[----:B------:R-:W-:Y:S06]  /*e4b0*/  @P5 BRA `(.L_x_80) ;  /* 0x0000000000205947 */ /* 0x000fec0003800000 */
        /* <DEDUP_REMOVED lines=8> */
.L_x_80:
[----:B------:R-:W-:Y:S05]  /*e540*/  BSYNC B0 ;  /* 0x0000000000007941 */ /* 0x000fea0003800000 */
.L_x_79:
[----:B------:R-:W-:Y:S01]  /*e550*/  ISETP.LT.OR P5, PT, R3, 0x22, !P0 ;  /* 0x000000220300780c */ /* 0x000fe200047a1670 */
[-C--:B------:R-:W-:Y:S01]  /*e560*/  FMUL R43, R43, R2.reuse ;  /* 0x000000022b2b7220 */ /* 0x080fe20000400000 */
[----:B------:R-:W-:Y:S01]  /*e570*/  BSSY B0, `(.L_x_81) ;  /* 0x000000f000007945 */ /* 0x000fe20003800000 */
[----:B------:R-:W-:Y:S01]  /*e580*/  ISETP.LT.OR P6, PT, R3, 0x31, !P1 ;  /* 0x000000310300780c */ /* 0x000fe20004fc1670 */
[----:B------:R-:W-:Y:S01]  /*e590*/  FMUL R44, R44, R2 ;  /* 0x000000022c2c7220 */ /* 0x000fe20000400000 */
[----:B0--3--:R-:W-:Y:S01]  /*e5a0*/  @!P3 IADD3 R10, P4, R12, R18, RZ ;  /* 0x000000120c0ab210 */ /* 0x009fe20007f9e0ff */
[----:B------:R-:W-:Y:S01]  /*e5b0*/  @!P3 IMAD R0, R157, 0xc0, RZ ;  /* 0x000000c09d00b824 */ /* 0x000fe200078e02ff */
[----:B------:R-:W-:-:S06]  /*e5c0*/  F2FP.SATFINITE.E4M3.F32.PACK_AB_MERGE_C R43, RZ, R43, RZ ;  /* 0x0000002bff2b723e */ /* 0x000fcc00048070ff */
        /* <DEDUP_REMOVED lines=9> */
.L_x_82:
[----:B------:R-:W-:Y:S05]  /*e660*/  BSYNC B0 ;  /* 0x0000000000007941 */ /* 0x000fea0003800000 */
.L_x_81:
[----:B------:R-:W-:Y:S01]  /*e670*/  @!P3 IADD3.X R11, R19, R13, R0, P4, !PT ;  /* 0x0000000d130bb210 */ /* 0x000fe200027fe400 */
[----:B01----:R-:W-:Y:S01]  /*e680*/  @!P2 IMAD.MOV.U32 R8, RZ, RZ, R158 ;  /* 0x000000ffff08a224 */ /* 0x003fe200078e009e */
[C---:B------:R-:W-:Y:S01]  /*e690*/  ISETP.LT.OR P5, PT, R3.reuse, 0x32, !P1 ;  /* 0x000000320300780c */ /* 0x040fe20004fa1670 */
[----:B------:R-:W-:Y:S01]  /*e6a0*/  @!P2 IMAD.MOV.U32 R9, RZ, RZ, R161 ;  /* 0x000000ffff09a224 */ /* 0x000fe200078e00a1 */
[C---:B------:R-:W-:Y:S01]  /*e6b0*/  ISETP.LT.OR P4, PT, R3.reuse, 0x39, !P1 ;  /* 0x000000390300780c */ /* 0x040fe20004f81670 */
[----:B------:R-:W0:Y:S01]  /*e6c0*/  @!P6 LDC.64 R12, c[0x0][0x5c8] ;  /* 0x00017200ff0ceb82 */ /* 0x000e220000000a00 */
[----:B------:R-:W-:Y:S01]  /*e6d0*/  ISETP.LT.OR P1, PT, R3, 0x3a, !P1 ;  /* 0x0000003a0300780c */ /* 0x000fe20004f21670 */
[----:B------:R-:W-:Y:S01]  /*e6e0*/  @!P2 IMAD.WIDE.U32 R8, R156, 0xc0, R8 ;  /* 0x000000c09c08a825 */ /* 0x000fe200078e0008 */
[----:B------:R-:W-:-:S03]  /*e6f0*/  F2FP.SATFINITE.E4M3.F32.PACK_AB_MERGE_C R7, RZ, R44, RZ ;  /* 0x0000002cff07723e */ /* 0x000fc600048070ff */
[-C--:B------:R-:W-:Y:S01]  /*e700*/  FMUL R45, R45, R2.reuse ;  /* 0x000000022d2d7220 */ /* 0x080fe20000400000 */
[----:B------:R-:W-:Y:S01]  /*e710*/  FMUL R46, R46, R2 ;  /* 0x000000022e2e7220 */ /* 0x000fe20000400000 */
[----:B------:R-:W-:Y:S01]  /*e720*/  @!P2 IMAD R0, R157, 0xc0, RZ ;  /* 0x000000c09d00a824 */ /* 0x000fe200078e02ff */
[----:B------:R-:W-:Y:S01]  /*e730*/  BSSY B0, `(.L_x_83) ;  /* 0x000001c000007945 */ /* 0x000fe20003800000 */
[----:B------:R1:W-:Y:S01]  /*e740*/  @!P3 STG.E.U8 desc[UR12][R10.64+0x28], R7 ;  /* 0x000028070a00b986 */ /* 0x0003e2000c10110c */
[----:B--2---:R-:W-:Y:S01]  /*e750*/  @!P2 IADD3 R8, P3, R8, R20, RZ ;  /* 0x000000140808a210 */ /* 0x004fe20007f7e0ff */
[----:B------:R-:W2:Y:S01]  /*e760*/  @!P5 LDC.64 R18, c[0x0][0x5c8] ;  /* 0x00017200ff12db82 */ /* 0x000ea20000000a00 */
[----:B------:R-:W-:Y:S02]  /*e770*/  F2FP.SATFINITE.E4M3.F32.PACK_AB_MERGE_C R45, RZ, R45, RZ ;  /* 0x0000002dff2d723e */ /* 0x000fe400048070ff */
[----:B------:R-:W-:Y:S01]  /*e780*/  @!P2 IADD3.X R9, R21, R9, R0, P3, !PT ;  /* 0x000000091509a210 */ /* 0x000fe20001ffe400 */
[----:B------:R-:W-:Y:S01]  /*e790*/  @!P6 IMAD R0, R157, 0xc0, RZ ;  /* 0x000000c09d00e824 */ /* 0x000fe200078e02ff */
[----:B------:R-:W-:-:S03]  /*e7a0*/  ISETP.LT.OR P3, PT, R3, 0x29, !P0 ;  /* 0x000000290300780c */ /* 0x000fc60004761670 */
[----:B------:R-:W3:Y:S01]  /*e7b0*/  @!P4 LDC.64 R22, c[0x0][0x5c8] ;  /* 0x00017200ff16cb82 */ /* 0x000ee20000000a00 */
[----:B------:R4:W-:Y:S01]  /*e7c0*/  @!P2 STG.E.U8 desc[UR12][R8.64+0x29], R45 ;  /* 0x0000292d0800a986 */ /* 0x0009e2000c10110c */
[----:B-1----:R-:W-:Y:S01]  /*e7d0*/  @!P6 IMAD.MOV.U32 R10, RZ, RZ, R158 ;  /* 0x000000ffff0ae224 */ /* 0x002fe200078e009e */
[----:B------:R-:W-:Y:S01]  /*e7e0*/  F2FP.SATFINITE.E4M3.F32.PACK_AB_MERGE_C R7, RZ, R46, RZ ;  /* 0x0000002eff07723e */ /* 0x000fe200048070ff */
[----:B------:R-:W-:-:S04]  /*e7f0*/  @!P6 IMAD.MOV.U32 R11, RZ, RZ, R161 ;  /* 0x000000ffff0be224 */ /* 0x000fc800078e00a1 */
[----:B------:R-:W1:Y:S01]  /*e800*/  @!P1 LDC.64 R24, c[0x0][0x5c8] ;  /* 0x00017200ff189b82 */ /* 0x000e620000000a00 */
[----:B------:R-:W-:-:S04]  /*e810*/  @!P6 IMAD.WIDE.U32 R10, R156, 0xc0, R10 ;  /* 0x000000c09c0ae825 */ /* 0x000fc800078e000a */
[----:B----4-:R-:W-:Y:S01]  /*e820*/  @!P5 IMAD.MOV.U32 R8, RZ, RZ, R158 ;  /* 0x000000ffff08d224 */ /* 0x010fe200078e009e */
[----:B0-----:R-:W-:Y:S01]  /*e830*/  @!P6 IADD3 R12, P2, R10, R12, RZ ;  /* 0x0000000c0a0ce210 */ /* 0x001fe20007f5e0ff */
[----:B------:R-:W-:Y:S02]  /*e840*/  @!P5 IMAD.MOV.U32 R9, RZ, RZ, R161 ;  /* 0x000000ffff09d224 */ /* 0x000fe400078e00a1 */
[----:B------:R-:W-:Y:S01]  /*e850*/  @!P5 IMAD.WIDE.U32 R14, R156, 0xc0, R8 ;  /* 0x000000c09c0ed825 */ /* 0x000fe200078e0008 */
[----:B------:R-:W-:Y:S09]  /*e860*/  @P3 BRA `(.L_x_84) ;  /* 0x0000000000203947 */ /* 0x000ff20003800000 */
        /* <DEDUP_REMOVED lines=8> */
.L_x_84:
[----:B------:R-:W-:Y:S05]  /*e8f0*/  BSYNC B0 ;  /* 0x0000000000007941 */ /* 0x000fea0003800000 */
.L_x_83:
[----:B------:R-:W-:Y:S01]  /*e900*/  ISETP.LT.OR P3, PT, R3, 0x2a, !P0 ;  /* 0x0000002a0300780c */ /* 0x000fe20004761670 */
[-C--:B------:R-:W-:Y:S01]  /*e910*/  FMUL R48, R48, R2.reuse ;  /* 0x0000000230307220 */ /* 0x080fe20000400000 */
[-C--:B------:R-:W-:Y:S01]  /*e920*/  FMUL R47, R47, R2.reuse ;  /* 0x000000022f2f7220 */ /* 0x080fe20000400000 */
[----:B------:R-:W-:Y:S01]  /*e930*/  BSSY B0, `(.L_x_85) ;  /* 0x0000010000007945 */ /* 0x000fe20003800000 */
[----:B------:R-:W-:Y:S01]  /*e940*/  @!P6 IADD3.X R13, R13, R11, R0, P2, !PT ;  /* 0x0000000b0d0de210 */ /* 0x000fe200017fe400 */
[----:B------:R-:W-:Y:S01]  /*e950*/  FMUL R49, R49, R2 ;  /* 0x0000000231317220 */ /* 0x000fe20000400000 */
[----:B--2---:R-:W-:Y:S01]  /*e960*/  @!P5 IADD3 R10, P2, R14, R18, RZ ;  /* 0x000000120e0ad210 */ /* 0x004fe20007f5e0ff */
[----:B------:R-:W-:Y:S01]  /*e970*/  @!P5 IMAD R0, R157, 0xc0, RZ ;  /* 0x000000c09d00d824 */ /* 0x000fe200078e02ff */
[----:B0-----:R-:W-:Y:S02]  /*e980*/  F2FP.SATFINITE.E4M3.F32.PACK_AB_MERGE_C R7, RZ, R48, RZ ;  /* 0x00000030ff07723e */ /* 0x001fe400048070ff */
[----:B------:R-:W-:-:S03]  /*e990*/  F2FP.SATFINITE.E4M3.F32.PACK_AB_MERGE_C R47, RZ, R47, RZ ;  /* 0x0000002fff2f723e */ /* 0x000fc600048070ff */
        /* <DEDUP_REMOVED lines=9> */
.L_x_86:
[----:B------:R-:W-:Y:S05]  /*ea30*/  BSYNC B0 ;  /* 0x0000000000007941 */ /* 0x000fea0003800000 */
.L_x_85:
[----:B------:R2:W-:Y:S01]  /*ea40*/  @!P6 STG.E.U8 desc[UR12][R12.64+0x30], R7 ;  /* 0x000030070c00e986 */ /* 0x0005e2000c10110c */
[----:B------:R-:W-:Y:S01]  /*ea50*/  ISETP.LT.OR P6, PT, R3, 0x31, !P0 ;  /* 0x000000310300780c */ /* 0x000fe200047c1670 */
[----:B------:R-:W-:Y:S01]  /*ea60*/  FMUL R50, R50, R2 ;  /* 0x0000000232327220 */ /* 0x000fe20000400000 */
[----:B------:R-:W-:Y:S01]  /*ea70*/  @!P5 IADD3.X R11, R19, R15, R0, P2, !PT ;  /* 0x0000000f130bd210 */ /* 0x000fe200017fe400 */
[----:B0-----:R-:W-:Y:S01]  /*ea80*/  @!P4 IMAD.MOV.U32 R8, RZ, RZ, R158 ;  /* 0x000000ffff08c224 */ /* 0x001fe200078e009e */
[----:B------:R-:W-:Y:S01]  /*ea90*/  F2FP.SATFINITE.E4M3.F32.PACK_AB_MERGE_C R49, RZ, R49, RZ ;  /* 0x00000031ff31723e */ /* 0x000fe200048070ff */
[----:B------:R-:W-:Y:S01]  /*eaa0*/  @!P4 IMAD.MOV.U32 R9, RZ, RZ, R161 ;  /* 0x000000ffff09c224 */ /* 0x000fe200078e00a1 */
[----:B------:R-:W-:Y:S01]  /*eab0*/  BSSY B0, `(.L_x_87) ;  /* 0x0000013000007945 */ /* 0x000fe20003800000 */
[C---:B------:R-:W-:Y:S02]  /*eac0*/  ISETP.LT.OR P3, PT, R3.reuse, 0x32, !P0 ;  /* 0x000000320300780c */ /* 0x040fe40004761670 */
[----:B------:R0:W-:Y:S01]  /*ead0*/  @!P5 STG.E.U8 desc[UR12][R10.64+0x31], R49 ;  /* 0x000031310a00d986 */ /* 0x0001e2000c10110c */
[C---:B------:R-:W-:Y:S01]  /*eae0*/  ISETP.LT.OR P2, PT, R3.reuse, 0x39, !P0 ;  /* 0x000000390300780c */ /* 0x040fe20004741670 */
[----:B--2---:R-:W-:Y:S01]  /*eaf0*/  @!P4 IMAD.WIDE.U32 R12, R156, 0xc0, R8 ;  /* 0x000000c09c0cc825 */ /* 0x004fe200078e0008 */
[----:B------:R-:W-:-:S02]  /*eb00*/  ISETP.LT.OR P0, PT, R3, 0x3a, !P0 ;  /* 0x0000003a0300780c */ /* 0x000fc40004701670 */
[----:B------:R-:W-:Y:S01]  /*eb10*/  F2FP.SATFINITE.E4M3.F32.PACK_AB_MERGE_C R3, RZ, R50, RZ ;  /* 0x00000032ff03723e */ /* 0x000fe200048070ff */
[----:B0-----:R-:W-:Y:S02]  /*eb20*/  @!P1 IMAD.MOV.U32 R10, RZ, RZ, R158 ;  /* 0x000000ffff0a9224 */ /* 0x001fe400078e009e */
        /* <DEDUP_REMOVED lines=11> */
.L_x_88:
[----:B------:R-:W-:Y:S05]  /*ebe0*/  BSYNC B0 ;  /* 0x0000000000007941 */ /* 0x000fea0003800000 */
.L_x_87:
[----:B------:R-:W-:Y:S01]  /*ebf0*/  FMUL R51, R51, R2 ;  /* 0x0000000233337220 */ /* 0x000fe20000400000 */
[----:B------:R-:W-:Y:S01]  /*ec00*/  BSSY B0, `(.L_x_89) ;  /* 0x0000011000007945 */ /* 0x000fe20003800000 */
[----:B---3--:R-:W-:Y:S01]  /*ec10*/  @!P4 IADD3 R10, P5, R12, R22, RZ ;  /* 0x000000160c0ac210 */ /* 0x008fe20007fbe0ff */
[----:B------:R-:W-:Y:S01]  /*ec20*/  FMUL R52, R52, R2 ;  /* 0x0000000234347220 */ /* 0x000fe20000400000 */
[----:B-1----:R-:W-:Y:S01]  /*ec30*/  @!P1 IADD3 R16, P6, R14, R24, RZ ;  /* 0x000000180e109210 */ /* 0x002fe20007fde0ff */
[----:B------:R-:W-:Y:S01]  /*ec40*/  FMUL R53, R53, R2 ;  /* 0x0000000235357220 */ /* 0x000fe20000400000 */
[C---:B------:R-:W-:Y:S01]  /*ec50*/  @!P4 IMAD R0, R157.reuse, 0xc0, RZ ;  /* 0x000000c09d00c824 */ /* 0x040fe200078e02ff */
[----:B------:R-:W-:Y:S01]  /*ec60*/  F2FP.SATFINITE.E4M3.F32.PACK_AB_MERGE_C R51, RZ, R51, RZ ;  /* 0x00000033ff33723e */ /* 0x000fe200048070ff */
[----:B------:R-:W-:Y:S01]  /*ec70*/  @!P1 IMAD R4, R157, 0xc0, RZ ;  /* 0x000000c09d049824 */ /* 0x000fe200078e02ff */
[----:B------:R-:W-:Y:S08]  /*ec80*/  @P3 BRA `(.L_x_90) ;  /* 0x0000000000203947 */ /* 0x000ff00003800000 */
        /* <DEDUP_REMOVED lines=8> */
.L_x_90:
[----:B------:R-:W-:Y:S05]  /*ed10*/  BSYNC B0 ;  /* 0x0000000000007941 */ /* 0x000fea0003800000 */
.L_x_89:
[----:B------:R-:W-:Y:S01]  /*ed20*/  @!P4 IADD3.X R11, R23, R13, R0, P5, !PT ;  /* 0x0000000d170bc210 */ /* 0x000fe20002ffe400 */
[----:B------:R-:W-:Y:S01]  /*ed30*/  FMUL R54, R54, R2 ;  /* 0x0000000236367220 */ /* 0x000fe20000400000 */
[----:B0-----:R-:W-:Y:S01]  /*ed40*/  F2FP.SATFINITE.E4M3.F32.PACK_AB_MERGE_C R3, RZ, R52, RZ ;  /* 0x00000034ff03723e */ /* 0x001fe200048070ff */
[----:B------:R-:W-:Y:S01]  /*ed50*/  BSSY B0, `(.L_x_91) ;  /* 0x000000f000007945 */ /* 0x000fe20003800000 */
[----:B------:R-:W-:Y:S02]  /*ed60*/  @!P1 IADD3.X R17, R25, R15, R4, P6, !PT ;  /* 0x0000000f19119210 */ /* 0x000fe400037fe404 */
[----:B------:R-:W-:Y:S01]  /*ed70*/  F2FP.SATFINITE.E4M3.F32.PACK_AB_MERGE_C R53, RZ, R53, RZ ;  /* 0x00000035ff35723e */ /* 0x000fe200048070ff */
[----:B------:R0:W-:Y:S01]  /*ed80*/  @!P4 STG.E.U8 desc[UR12][R10.64+0x38], R3 ;  /* 0x000038030a00c986 */ /* 0x0001e2000c10110c */
[----:B------:R-:W-:-:S03]  /*ed90*/  F2FP.SATFINITE.E4M3.F32.PACK_AB_MERGE_C R7, RZ, R54, RZ ;  /* 0x00000036ff07723e */ /* 0x000fc600048070ff */
[----:B------:R0:W-:Y:S01]  /*eda0*/  @!P1 STG.E.U8 desc[UR12][R16.64+0x39], R53 ;  /* 0x0000393510009986 */ /* 0x0001e2000c10110c */
[----:B------:R-:W-:Y:S05]  /*edb0*/  @P2 BRA `(.L_x_92) ;  /* 0x0000000000202947 */ /* 0x000fea0003800000 */
[----:B-1----:R-:W-:Y:S01]  /*edc0*/  IADD3 R8, P1, R5, R158, RZ ;  /* 0x0000009e05087210 */ /* 0x002fe20007f3e0ff */
[----:B------:R-:W-:Y:S01]  /*edd0*/  ULDC.64 UR4, c[0x0][0x5c8] ;  /* 0x0001720000047ab9 */ /* 0x000fe20000000a00 */
[----:B0-----:R-:W-:-:S03]  /*ede0*/  IMAD R3, R157, 0xc0, RZ ;  /* 0x000000c09d037824 */ /* 0x001fc600078e02ff */
[----:B------:R-:W-:Y:S02]  /*edf0*/  IMAD.X R9, R6, 0x1, R161, P1 ;  /* 0x0000000106097824 */ /* 0x000fe400008e06a1 */
[----:B------:R-:W-:-:S03]  /*ee00*/  IMAD.WIDE.U32 R8, R156, 0xc0, R8 ;  /* 0x000000c09c087825 */ /* 0x000fc600078e0008 */
[----:B------:R-:W-:-:S04]  /*ee10*/  IADD3 R8, P1, R8, UR4, RZ ;  /* 0x0000000408087c10 */ /* 0x000fc8000ff3e0ff */
[----:B------:R-:W-:-:S05]  /*ee20*/  IADD3.X R9, R3, UR5, R9, P1, !PT ;  /* 0x0000000503097c10 */ /* 0x000fca0008ffe409 */
[----:B------:R2:W-:Y:S04]  /*ee30*/  STG.E.U8 desc[UR12][R8.64+0x38], R7 ;  /* 0x0000380708007986 */ /* 0x0005e8000c10110c */
.L_x_92:
[----:B------:R-:W-:Y:S05]  /*ee40*/  BSYNC B0 ;  /* 0x0000000000007941 */ /* 0x000fea0003800000 */
.L_x_91:
[----:B------:R-:W-:Y:S05]  /*ee50*/  @P0 EXIT ;  /* 0x000000000000094d */ /* 0x000fea0003800000 */
[----:B------:R-:W-:Y:S01]  /*ee60*/  IADD3 R158, P0, R5, R158, RZ ;  /* 0x0000009e059e7210 */ /* 0x000fe20007f1e0ff */
[----:B------:R-:W-:Y:S01]  /*ee70*/  ULDC.64 UR4, c[0x0][0x5c8] ;  /* 0x0001720000047ab9 */ /* 0x000fe20000000a00 */
[----:B------:R-:W-:Y:S01]  /*ee80*/  FMUL R55, R55, R2 ;  /* 0x0000000237377220 */ /* 0x000fe20000400000 */
[----:B------:R-:W-:Y:S02]  /*ee90*/  IMAD R157, R157, 0xc0, RZ ;  /* 0x000000c09d9d7824 */ /* 0x000fe400078e02ff */
[----:B------:R-:W-:Y:S02]  /*eea0*/  IMAD.X R159, R6, 0x1, R161, P0 ;  /* 0x00000001069f7824 */ /* 0x000fe400000e06a1 */
[----:B------:R-:W-:Y:S01]  /*eeb0*/  F2FP.SATFINITE.E4M3.F32.PACK_AB_MERGE_C R55, RZ, R55, RZ ;  /* 0x00000037ff37723e */ /* 0x000fe200048070ff */
[----:B------:R-:W-:-:S03]  /*eec0*/  IMAD.WIDE.U32 R158, R156, 0xc0, R158 ;  /* 0x000000c09c9e7825 */ /* 0x000fc600078e009e */
[----:B------:R-:W-:-:S04]  /*eed0*/  IADD3 R2, P0, R158, UR4, RZ ;  /* 0x000000049e027c10 */ /* 0x000fc8000ff1e0ff */
[----:B0-----:R-:W-:-:S05]  /*eee0*/  IADD3.X R3, R157, UR5, R159, P0, !PT ;  /* 0x000000059d037c10 */ /* 0x001fca00087fe49f */
[----:B------:R-:W-:Y:S01]  /*eef0*/  STG.E.U8 desc[UR12][R2.64+0x39], R55 ;  /* 0x0000393702007986 */ /* 0x000fe2000c10110c */
[----:B------:R-:W-:Y:S05]  /*ef00*/  EXIT ;  /* 0x000000000000794d */ /* 0x000fea0003800000 */
.L_x_14:
[----:B------:R-:W-:-:S13]  /*ef10*/  ISETP.NE.AND P0, PT, R6, RZ, PT ;  /* 0x000000ff0600720c */ /* 0x000fda0003f05270 */
[----:B------:R-:W-:Y:S05]  /*ef20*/  @P0 EXIT ;  /* 0x000000000000094d */ /* 0x000fea0003800000 */
[----:B------:R-:W-:-:S13]  /*ef30*/  ELECT P0, URZ, PT ;  /* 0x00000000003f782f */ /* 0x000fda0003800000 */
[----:B------:R-:W-:Y:S05]  /*ef40*/  @!P0 BRA `(.L_x_93) ;  /* 0x0000000400c08947 */ /* 0x000fea0003800000 */
[----:B------:R-:W-:-:S13]  /*ef50*/  ISETP.GE.AND P0, PT, R4, 0x1, PT ;  /* 0x000000010400780c */ /* 0x000fda0003f06270 */
[----:B------:R-:W-:Y:S05]  /*ef60*/  @!P0 BRA `(.L_x_93) ;  /* 0x0000000400b88947 */ /* 0x000fea0003800000 */
[----:B------:R-:W0:Y:S01]  /*ef70*/  S2R R6, SR_CgaCtaId ;  /* 0x0000000000067919 */ /* 0x000e220000008800 */
[----:B------:R-:W-:Y:S01]  /*ef80*/  IMAD.SHL.U32 R20, R11, 0x100, RZ ;  /* 0x000001000b147824 */ /* 0x000fe200078e00ff */
[----:B------:R-:W-:Y:S01]  /*ef90*/  ULDC UR4, c[0x0][0x384] ;  /* 0x0000e10000047ab9 */ /* 0x000fe20000000800 */
[----:B------:R-:W-:Y:S01]  /*efa0*/  LOP3.LUT P0, RZ, R10, 0x1f, RZ, 0xc0, !PT ;  /* 0x0000001f0aff7812 */ /* 0x000fe2000780c0ff */
[----:B------:R-:W-:Y:S01]  /*efb0*/  ULDC UR5, c[0x0][0x388] ;  /* 0x0000e20000057ab9 */ /* 0x000fe20000000800 */
[C---:B------:R-:W-:Y:S01]  /*efc0*/  ISETP.NE.AND P1, PT, R12.reuse, RZ, PT ;  /* 0x000000ff0c00720c */ /* 0x040fe20003f25270 */
[----:B------:R-:W-:Y:S01]  /*efd0*/  IMAD.MOV.U32 R7, RZ, RZ, 0x1 ;  /* 0x00000001ff077424 */ /* 0x000fe200078e00ff */
[----:B------:R-:W-:Y:S01]  /*efe0*/  ISETP.NE.OR P0, PT, R12, RZ, !P0 ;  /* 0x000000ff0c00720c */ /* 0x000fe20004705670 */
[----:B------:R-:W-:Y:S01]  /*eff0*/  IMAD.MOV.U32 R9, RZ, RZ, RZ ;  /* 0x000000ffff097224 */ /* 0x000fe200078e00ff */
[----:B------:R-:W-:Y:S02]  /*f000*/  LOP3.LUT R21, R8, 0x2, RZ, 0xfc, !PT ;  /* 0x0000000208157812 */ /* 0x000fe400078efcff */
[----:B------:R-:W-:Y:S01]  /*f010*/  CS2R R10, SRZ ;  /* 0x00000000000a7805 */ /* 0x000fe2000001ff00 */
[----:B------:R-:W-:-:S02]  /*f020*/  IMAD.MOV.U32 R12, RZ, RZ, RZ ;  /* 0x000000ffff0c7224 */ /* 0x000fc400078e00ff */
[----:B0----5:R-:W-:-:S05]  /*f030*/  IMAD.SHL.U32 R0, R6, 0x20, RZ ;  /* 0x0000002006007824 */ /* 0x021fca00078e00ff */
[----:B--2---:R-:W-:Y:S01]  /*f040*/  LOP3.LUT R2, R0, 0x20, RZ, 0xc0, !PT ;  /* 0x0000002000027812 */ /* 0x004fe200078ec0ff */
[----:B------:R-:W-:-:S04]  /*f050*/  IMAD R0, R14, R15, RZ ;  /* 0x0000000f0e007224 */ /* 0x000fc800078e02ff */
[----:B------:R-:W-:Y:S02]  /*f060*/  IMAD R5, R13, 0x40, R2 ;  /* 0x000000400d057824 */ /* 0x000fe400078e0202 */
[----:B------:R-:W-:Y:S02]  /*f070*/  IMAD.SHL.U32 R2, R6, 0x800, RZ ;  /* 0x0000080006027824 */ /* 0x000fe400078e00ff */
[----:B------:R-:W-:-:S03]  /*f080*/  IMAD.HI.U32 R6, R20, UR4, RZ ;  /* 0x0000000414067c27 */ /* 0x000fc6000f8e00ff */
[----:B------:R-:W-:Y:S01]  /*f090*/  LOP3.LUT R2, R2, 0x800, RZ, 0xc0, !PT ;  /* 0x0000080002027812 */ /* 0x000fe200078ec0ff */
[----:B------:R-:W-:Y:S01]  /*f0a0*/  IMAD R0, R3, R0, 0x1 ;  /* 0x0000000103007424 */ /* 0x000fe200078e0200 */
[----:B------:R-:W-:-:S07]  /*f0b0*/  SHF.R.U32.HI R6, RZ, UR5, R6 ;  /* 0x00000005ff067c19 */ /* 0x000fce0008011606 */
.L_x_97:
[----:B------:R-:W0:Y:S01]  /*f0c0*/  S2R R14, SR_CgaCtaId ;  /* 0x00000000000e7919 */ /* 0x000e220000008800 */
[----:B------:R-:W-:-:S04]  /*f0d0*/  MOV R13, 0x400 ;  /* 0x00000400000d7802 */ /* 0x000fc80000000f00 */
[----:B0-----:R-:W-:Y:S02]  /*f0e0*/  LEA R22, R14, R13, 0x18 ;  /* 0x0000000d0e167211 */ /* 0x001fe400078ec0ff */
[----:B------:R-:W-:-:S03]  /*f0f0*/  SHF.L.U32 R13, R7, 0x1f, RZ ;  /* 0x0000001f070d7819 */ /* 0x000fc600000006ff */
[----:B------:R-:W-:-:S07]  /*f100*/  IMAD R14, R9, 0x8, R22 ;  /* 0x00000008090e7824 */ /* 0x000fce00078e0216 */
.L_x_94:
[----:B0-----:R0:W1:Y:S02]  /*f110*/  SYNCS.PHASECHK.TRANS64.TRYWAIT P2, [R14+URZ+0x37058], R13 ;  /* 0x0370580d0e0075a7 */ /* 0x001064000804017f */
[----:B-1----:R-:W-:Y:S05]  /*f120*/  @!P2 NANOSLEEP.SYNCS 0x989680 ;  /* 0x009896800000a95d */ /* 0x002fea0003900000 */
[----:B------:R-:W1:Y:S02]  /*f130*/  @!P2 SYNCS.PHASECHK.TRANS64 P2, [R14+URZ+0x37058], R13 ;  /* 0x0370580d0e00a5a7 */ /* 0x000e64000804007f */
[----:B-1----:R-:W-:Y:S05]  /*f140*/  @!P2 BRA `(.L_x_94) ;  /* 0xfffffffc00f0a947 */ /* 0x002fea000383ffff */
[----:B0-----:R-:W0:Y:S02]  /*f150*/  @!P1 LDC R13, c[0x0][0x500] ;  /* 0x00014000ff0d9b82 */ /* 0x001e240000000800 */
[----:B0-----:R0:W-:Y:S02]  /*f160*/  @!P1 SYNCS.ARRIVE.TRANS64 RZ, [R14+URZ+0x37000], R13 ;  /* 0x0370000d0eff99a7 */ /* 0x0011e4000800003f */
[----:B0-----:R-:W-:-:S04]  /*f170*/  PRMT R13, R21, 0x9910, RZ ;  /* 0x00009910150d7816 */ /* 0x001fc800000000ff */
[----:B------:R-:W-:-:S13]  /*f180*/  ISETP.NE.AND P2, PT, R13, 0x2, PT ;  /* 0x000000020d00780c */ /* 0x000fda0003f45270 */
[----:B------:R-:W-:Y:S05]  /*f190*/  @P2 BRA `(.L_x_95) ;  /* 0x0000000000042947 */ /* 0x000fea0003800000 */
[----:B------:R-:W-:Y:S01]  /*f1a0*/  BPT.TRAP 0x1 ;  /* 0x000000040000795c */ /* 0x000fe20000300000 */
.L_x_95:
[----:B------:R-:W-:Y:S05]  /*f1b0*/  @P0 BRA `(.L_x_96) ;  /* 0x0000000000040947 */ /* 0x000fea0003800000 */
[----:B------:R-:W-:Y:S01]  /*f1c0*/  BPT.TRAP 0x1 ;  /* 0x000000040000795c */ /* 0x000fe20000300000 */
.L_x_96:
[----:B------:R-:W0:Y:S01]  /*f1d0*/  LDC R15, c[0x0][0x380] ;  /* 0x0000e000ff0f7b82 */ /* 0x000e220000000800 */
[----:B------:R-:W-:Y:S01]  /*f1e0*/  R2UR UR4, R6 ;  /* 0x00000000060472ca */ /* 0x000fe200000e0000 */
[----:B------:R-:W-:Y:S01]  /*f1f0*/  ULDC UR20, c[0x0][0x38c] ;  /* 0x0000e30000147ab9 */ /* 0x000fe20000000800 */
[----:B------:R-:W-:Y:S01]  /*f200*/  R2UR UR5, R20 ;  /* 0x00000000140572ca */ /* 0x000fe200000e0000 */
[----:B------:R-:W-:Y:S01]  /*f210*/  UISETP.NE.AND UP0, UPT, UR20, 0x1, UPT ;  /* 0x000000011400788c */ /* 0x000fe2000bf05270 */
[----:B------:R-:W-:Y:S01]  /*f220*/  R2UR UR17, R14 ;  /* 0x000000000e1172ca */ /* 0x000fe200000e0000 */
[C---:B------:R-:W-:Y:S01]  /*f230*/  VIADD R14, R12.reuse, 0x1 ;  /* 0x000000010c0e7836 */ /* 0x040fe20000000000 */
[----:B------:R-:W-:Y:S01]  /*f240*/  R2UR UR18, R12 ;  /* 0x000000000c1272ca */ /* 0x000fe200000e0000 */
[----:B------:R-:W1:Y:S01]  /*f250*/  LDC.64 R16, c[0x0][0x3b8] ;  /* 0x0000ee00ff107b82 */ /* 0x000e620000000a00 */
[C---:B------:R-:W-:Y:S01]  /*f260*/  IMAD R23, R9.reuse, 0x1000, R2 ;  /* 0x0000100009177824 */ /* 0x040fe200078e0202 */
[----:B------:R-:W-:Y:S01]  /*f270*/  R2UR UR9, R22 ;  /* 0x00000000160972ca */ /* 0x000fe200000e0000 */
[----:B------:R-:W-:Y:S01]  /*f280*/  VIADD R0, R0, 0xffffffff ;  /* 0xffffffff00007836 */ /* 0x000fe20000000000 */
[----:B------:R-:W-:Y:S01]  /*f290*/  R2UR UR16, R9 ;  /* 0x00000000091072ca */ /* 0x000fe200000e0000 */
[----:B------:R-:W-:Y:S01]  /*f2a0*/  ULDC.64 UR24, c[0x0][0x198] ;  /* 0x0000660000187ab9 */ /* 0x000fe20000000a00 */
[----:B------:R-:W-:Y:S01]  /*f2b0*/  R2UR UR8, R23 ;  /* 0x00000000170872ca */ /* 0x000fe200000e0000 */
[----:B------:R-:W-:Y:S01]  /*f2c0*/  @UP0 ULDC.64 UR10, c[0x0][0x390] ;  /* 0x0000e400000a0ab9 */ /* 0x000fe20000000a00 */
[----:B------:R-:W1:Y:S01]  /*f2d0*/  LDC.64 R18, c[0x0][0x3d8] ;  /* 0x0000f600ff127b82 */ /* 0x000e620000000a00 */
[----:B------:R-:W-:Y:S01]  /*f2e0*/  R2UR UR12, R11 ;  /* 0x000000000b0c72ca */ /* 0x000fe200000e0000 */
[----:B------:R-:W-:Y:S01]  /*f2f0*/  ULDC.64 UR14, c[0x0][0x3b0] ;  /* 0x0000ec00000e7ab9 */ /* 0x000fe20000000a00 */
[----:B------:R-:W-:Y:S01]  /*f300*/  R2UR UR13, R10 ;  /* 0x000000000a0d72ca */ /* 0x000fe200000e0000 */
[----:B------:R-:W-:Y:S01]  /*f310*/  ULDC.64 UR22, c[0x0][0x3d0] ;  /* 0x0000f40000167ab9 */ /* 0x000fe20000000a00 */
[----:B------:R-:W-:Y:S01]  /*f320*/  ISETP.GT.AND P5, PT, R0, 0x1, PT ;  /* 0x000000010000780c */ /* 0x000fe20003fa4270 */
[----:B------:R-:W-:Y:S01]  /*f330*/  VIADD R9, R9, 0x1 ;  /* 0x0000000109097836 */ /* 0x000fe20000000000 */
[----:B------:R-:W-:Y:S01]  /*f340*/  USHF.L.U32 UR18, UR18, 0x6, URZ ;  /* 0x0000000612127899 */ /* 0x000fe2000800063f */
[----:B0-----:R-:W-:Y:S01]  /*f350*/  ISETP.NE.AND P2, PT, R15, 0x1, PT ;  /* 0x000000010f00780c */ /* 0x001fe20003f45270 */
[----:B------:R-:W-:-:S02]  /*f360*/  ULEA UR16, UR16, UR9, 0xe ;  /* 0x0000000910107291 */ /* 0x000fc4000f8e703f */
[----:B------:R-:W-:Y:S01]  /*f370*/  UIADD3 UR17, UR17, 0x37000, URZ ;  /* 0x0003700011117890 */ /* 0x000fe2000fffe03f */
[C---:B------:R-:W-:Y:S01]  /*f380*/  ISETP.NE.AND P4, PT, R9.reuse, 0xb, PT ;  /* 0x0000000b0900780c */ /* 0x040fe20003f85270 */
[----:B------:R-:W-:Y:S01]  /*f390*/  UIADD3 UR8, UR9, 0x2c000, UR8 ;  /* 0x0002c00009087890 */ /* 0x000fe2000fffe008 */
[----:B------:R-:W-:Y:S01]  /*f3a0*/  UMOV UR26, 0x30000 ;  /* 0x00030000001a7882 */ /* 0x000fe20000000000 */
[----:B------:R-:W-:Y:S01]  /*f3b0*/  UMOV UR28, 0x0 ;  /* 0x00000000001c7882 */ /* 0x000fe20000000000 */
[----:B------:R-:W-:Y:S02]  /*f3c0*/  UMOV UR29, 0x10000000 ;  /* 0x10000000001d7882 */ /* 0x000fe40000000000 */
[----:B------:R-:W-:Y:S01]  /*f3d0*/  UMOV UR9, UR17 ;  /* 0x0000001100097c82 */ /* 0x000fe20008000000 */
[----:B------:R-:W-:Y:S02]  /*f3e0*/  SEL R9, R9, RZ, P4 ;  /* 0x000000ff09097207 */ /* 0x000fe40002000000 */
[----:B------:R-:W-:Y:S01]  /*f3f0*/  @P2 IMAD.U32 R13, RZ, RZ, UR4 ;  /* 0x00000004ff0d2e24 */ /* 0x000fe2000f8e00ff */
[----:B------:R-:W-:Y:S01]  /*f400*/  UIADD3 UR4, UP1, UR24, 0xf0, URZ ;  /* 0x000000f018047890 */ /* 0x000fe2000ff3e03f */
[----:B-1----:R-:W-:Y:S01]  /*f410*/  IMAD R12, R10, R17, R19 ;  /* 0x000000110a0c7224 */ /* 0x002fe200078e0213 */
[----:B------:R-:W-:-:S02]  /*f420*/  UIADD3 UR24, UP2, UR24, 0x1f0, URZ ;  /* 0x000001f018187890 */ /* 0x000fc4000ff5e03f */
[----:B------:R-:W-:Y:S01]  /*f430*/  @P2 R2UR UR5, R13 ;  /* 0x000000000d0522ca */ /* 0x000fe200000e0000 */
[----:B------:R-:W-:Y:S01]  /*f440*/  IMAD R13, R11, R16, R18 ;  /* 0x000000100b0d7224 */ /* 0x000fe200078e0212 */
[----:B------:R-:W-:Y:S01]  /*f450*/  ISETP.NE.AND P2, PT, R14, R3, PT ;  /* 0x000000030e00720c */ /* 0x000fe20003f45270 */
[----:B------:R-:W0:Y:S03]  /*f460*/  LDC R16, c[0x0][0x3c8] ;  /* 0x0000f200ff107b82 */ /* 0x000e260000000800 */
[----:B------:R-:W-:Y:S01]  /*f470*/  PRMT R12, R13, 0x40, R12 ;  /* 0x000000400d0c7816 */ /* 0x000fe2000000000c */
[----:B------:R-:W-:-:S06]  /*f480*/  VIADD R13, R11, 0x1 ;  /* 0x000000010b0d7836 */ /* 0x000fcc0000000000 */
[----:B------:R-:W-:Y:S02]  /*f490*/  UIADD3 UR6, -UR5, URZ, URZ ;  /* 0x0000003f05067290 */ /* 0x000fe4000fffe13f */
[----:B------:R-:W-:Y:S01]  /*f4a0*/  UMOV UR21, UR5 ;  /* 0x0000000500157c82 */ /* 0x000fe20008000000 */
[----:B------:R-:W-:-:S03]  /*f4b0*/  @P2 IMAD.MOV R13, RZ, RZ, R11 ;  /* 0x000000ffff0d2224 */ /* 0x000fc600078e020b */
[----:B------:R-:W-:Y:S01]  /*f4c0*/  IMAD R15, R15, UR6, R20 ;  /* 0x000000060f0f7c24 */ /* 0x000fe2000f8e0214 */
[----:B------:R-:W-:-:S03]  /*f4d0*/  UIMAD.WIDE.U32 UR6, UR5, UR10, URZ ;  /* 0x0000000a050672a5 */ /* 0x000fc6000f8e003f */
[----:B------:R-:W-:Y:S01]  /*f4e0*/  UMOV UR10, UR18 ;  /* 0x00000012000a7c82 */ /* 0x000fe20008000000 */
[----:B------:R-:W-:Y:S01]  /*f4f0*/  @UP0 USHF.R.U32.HI UR21, URZ, UR11, UR7 ;  /* 0x0000000b3f150299 */ /* 0x000fe20008011607 */
[----:B------:R-:W-:Y:S01]  /*f500*/  R2UR UR19, R15 ;  /* 0x000000000f1372ca */ /* 0x000fe200000e0000 */
[----:B------:R-:W-:Y:S01]  /*f510*/  VIADD R15, R10, 0x1 ;  /* 0x000000010a0f7836 */ /* 0x000fe20000000000 */
[----:B------:R-:W-:Y:S01]  /*f520*/  R2UR UR7, R12 ;  /* 0x000000000c0772ca */ /* 0x000fe200000e0000 */
[----:B------:R-:W-:Y:S01]  /*f530*/  UIADD3 UR6, -UR21, URZ, URZ ;  /* 0x0000003f15067290 */ /* 0x000fe2000fffe13f */
[----:B0-----:R-:W-:Y:S02]  /*f540*/  ISETP.NE.AND P3, PT, R13, R16, PT ;  /* 0x000000100d00720c */ /* 0x001fe40003f65270 */
[----:B------:R-:W-:Y:S01]  /*f550*/  R2UR UR11, R5 ;  /* 0x00000000050b72ca */ /* 0x000fe200000e0000 */
[----:B------:R-:W-:Y:S01]  /*f560*/  UIMAD UR20, UR20, UR6, UR5 ;  /* 0x00000006141472a4 */ /* 0x000fe2000f8e0205 */
[----:B------:R-:W-:Y:S01]  /*f570*/  SEL R12, RZ, 0x1, P4 ;  /* 0x00000001ff0c7807 */ /* 0x000fe20002000000 */
[----:B------:R-:W-:Y:S01]  /*f580*/  UIADD3.X UR5, URZ, UR25, URZ, UP1, !UPT ;  /* 0x000000193f057290 */ /* 0x000fe20008ffe43f */
[----:B------:R-:W-:Y:S01]  /*f590*/  SEL R11, R13, RZ, P3 ;  /* 0x000000ff0d0b7207 */ /* 0x000fe20001800000 */
[----:B------:R-:W-:Y:S01]  /*f5a0*/  UIMAD UR20, UR20, UR15, UR23 ;  /* 0x0000000f141472a4 */ /* 0x000fe2000f8e0217 */
[----:B------:R-:W-:Y:S01]  /*f5b0*/  LOP3.LUT R7, R7, R12, RZ, 0x3c, !PT ;  /* 0x0000000c07077212 */ /* 0x000fe200078e3cff */
[----:B------:R-:W-:Y:S01]  /*f5c0*/  UIMAD UR19, UR19, UR14, UR22 ;  /* 0x0000000e131372a4 */ /* 0x000fe2000f8e0216 */
[----:B------:R-:W-:Y:S01]  /*f5d0*/  SEL R12, R14, RZ, P2 ;  /* 0x000000ff0e0c7207 */ /* 0x000fe20001000000 */
[----:B------:R-:W-:-:S02]  /*f5e0*/  UPRMT UR6, UR7, 0x5410, URZ ;  /* 0x0000541007067896 */ /* 0x000fc4000800003f */
[----:B------:R-:W-:Y:S01]  /*f5f0*/  UIADD3.X UR25, URZ, UR25, URZ, UP2, !UPT ;  /* 0x000000193f197290 */ /* 0x000fe200097fe43f */
[----:B------:R-:W-:-:S04]  /*f600*/  @P3 IMAD.MOV R15, RZ, RZ, R10 ;  /* 0x000000ffff0f3224 */ /* 0x000fc800078e020a */
[----:B------:R-:W-:Y:S02]  /*f610*/  IMAD.MOV.U32 R10, RZ, RZ, R15 ;  /* 0x000000ffff0a7224 */ /* 0x000fe400078e000f */
[----:B------:R0:W-:Y:S02]  /*f620*/  UTMALDG.4D.IM2COL [UR16], [UR4], UR6 ;  /* 0x00000010040073b4 */ /* 0x0001e40008058006 */
[----:B------:R0:W-:Y:S02]  /*f630*/  UTMALDG.4D.MULTICAST [UR8], [UR24], UR26, desc[UR28] ;  /* 0x00001c08180073b4 */ /* 0x0001e4000801981a */
[----:B0-----:R-:W-:Y:S05]  /*f640*/  @P5 BRA `(.L_x_97) ;  /* 0xfffffff8009c5947 */ /* 0x001fea000383ffff */
.L_x_93:
[----:B------:R-:W-:Y:S01]  /*f650*/  ISETP.GE.U32.AND P2, PT, R4, 0xb, PT ;  /* 0x0000000b0400780c */ /* 0x000fe20003f46070 */
[----:B------:R-:W-:Y:S05]  /*f660*/  WARPSYNC.ALL ;  /* 0x0000000000007948 */ /* 0x000fea0003800000 */
[----:B------:R-:W-:-:S07]  /*f670*/  ELECT P1, URZ, PT ;  /* 0x00000000003f782f */ /* 0x000fce0003820000 */
[----:B--2--5:R-:W-:-:S05]  /*f680*/  @P2 IMAD.WIDE.U32 R2, R4, -0x45d1745d, RZ ;  /* 0xba2e8ba304022825 */ /* 0x024fca00078e00ff */
[----:B------:R-:W-:-:S04]  /*f690*/  @P2 SHF.R.U32.HI R0, RZ, 0x3, R3 ;  /* 0x00000003ff002819 */ /* 0x000fc80000011603 */
[----:B------:R-:W-:-:S04]  /*f6a0*/  @P2 LOP3.LUT R0, R0, 0x1, RZ, 0xc0, !PT ;  /* 0x0000000100002812 */ /* 0x000fc800078ec0ff */
[----:B------:R-:W-:Y:S01]  /*f6b0*/  @P2 ISETP.NE.U32.AND P0, PT, R0, 0x1, PT ;  /* 0x000000010000280c */ /* 0x000fe20003f05070 */
[----:B------:R-:W-:-:S12]  /*f6c0*/  @!P1 EXIT ;  /* 0x000000000000994d */ /* 0x000fd80003800000 */
[----:B------:R-:W-:Y:S01]  /*f6d0*/  LOP3.LUT R8, R8, 0x2, RZ, 0xfc, !PT ;  /* 0x0000000208087812 */ /* 0x000fe200078efcff */
[----:B------:R-:W-:Y:S01]  /*f6e0*/  IMAD.MOV.U32 R0, RZ, RZ, 0x1 ;  /* 0x00000001ff007424 */ /* 0x000fe200078e00ff */
[----:B------:R-:W-:Y:S02]  /*f6f0*/  @P2 ISETP.NE.U32.AND.EX P0, PT, RZ, RZ, PT, P0 ;  /* 0x000000ffff00220c */ /* 0x000fe40003f05100 */
[----:B------:R-:W-:Y:S02]  /*f700*/  ISETP.NE.AND P1, PT, R8, 0x3, PT ;  /* 0x000000030800780c */ /* 0x000fe40003f25270 */
[----:B------:R-:W-:-:S11]  /*f710*/  @P2 SEL R0, RZ, 0x1, !P0 ;  /* 0x00000001ff002807 */ /* 0x000fd60004000000 */
[----:B------:R-:W-:Y:S05]  /*f720*/  @!P1 BRA `(.L_x_98) ;  /* 0x0000000000049947 */ /* 0x000fea0003800000 */
[----:B------:R-:W-:Y:S01]  /*f730*/  BPT.TRAP 0x1 ;  /* 0x000000040000795c */ /* 0x000fe20000300000 */
.L_x_98:
[----:B------:R-:W0:Y:S01]  /*f740*/  S2R R5, SR_CgaCtaId ;  /* 0x0000000000057919 */ /* 0x000e220000008800 */
[----:B------:R-:W-:Y:S01]  /*f750*/  IMAD.WIDE.U32 R2, R4, -0x45d1745d, RZ ;  /* 0xba2e8ba304027825 */ /* 0x000fe200078e00ff */
[----:B------:R-:W-:-:S04]  /*f760*/  MOV R2, 0x400 ;  /* 0x0000040000027802 */ /* 0x000fc80000000f00 */
[----:B------:R-:W-:-:S05]  /*f770*/  SHF.R.U32.HI R3, RZ, 0x3, R3 ;  /* 0x00000003ff037819 */ /* 0x000fca0000011603 */
[----:B------:R-:W-:Y:S01]  /*f780*/  IMAD R4, R3, -0xb, R4 ;  /* 0xfffffff503047824 */ /* 0x000fe200078e0204 */
[----:B0-----:R-:W-:Y:S02]  /*f790*/  LEA R2, R5, R2, 0x18 ;  /* 0x0000000205027211 */ /* 0x001fe400078ec0ff */
[----:B------:R-:W-:-:S03]  /*f7a0*/  SHF.L.U32 R5, R0, 0x1f, RZ ;  /* 0x0000001f00057819 */ /* 0x000fc600000006ff */
[----:B------:R-:W-:-:S04]  /*f7b0*/  VIADD R3, R2, 0x37058 ;  /* 0x0003705802037836 */ /* 0x000fc80000000000 */
[----:B------:R-:W-:-:S07]  /*f7c0*/  IMAD R2, R4, 0x8, R3 ;  /* 0x0000000804027824 */ /* 0x000fce00078e0203 */
.L_x_99:
[----:B0-----:R0:W1:Y:S02]  /*f7d0*/  SYNCS.PHASECHK.TRANS64.TRYWAIT P0, [R2+URZ], R5 ;  /* 0x00000005020075a7 */ /* 0x001064000800017f */
[----:B-1----:R-:W-:Y:S05]  /*f7e0*/  @!P0 NANOSLEEP.SYNCS 0x989680 ;  /* 0x009896800000895d */ /* 0x002fea0003900000 */
[----:B------:R-:W1:Y:S02]  /*f7f0*/  @!P0 SYNCS.PHASECHK.TRANS64 P0, [R2+URZ], R5 ;  /* 0x00000005020085a7 */ /* 0x000e64000800007f */
[----:B-1----:R-:W-:Y:S05]  /*f800*/  @!P0 BRA `(.L_x_99) ;  /* 0xfffffffc00f08947 */ /* 0x002fea000383ffff */
[----:B------:R-:W-:-:S05]  /*f810*/  VIADD R4, R4, 0x1 ;  /* 0x0000000104047836 */ /* 0x000fca0000000000 */
[----:B------:R-:W-:-:S04]  /*f820*/  ISETP.NE.AND P0, PT, R4, 0xb, PT ;  /* 0x0000000b0400780c */ /* 0x000fc80003f05270 */
[----:B0-----:R-:W-:Y:S02]  /*f830*/  SEL R5, RZ, 0x1, P0 ;  /* 0x00000001ff057807 */ /* 0x001fe40000000000 */
[----:B------:R-:W-:Y:S02]  /*f840*/  SEL R4, R4, RZ, P0 ;  /* 0x000000ff04047207 */ /* 0x000fe40000000000 */
[----:B------:R-:W-:-:S03]  /*f850*/  LOP3.LUT R7, R0, R5, RZ, 0x3c, !PT ;  /* 0x0000000500077212 */ /* 0x000fc600078e3cff */
[----:B------:R-:W-:Y:S01]  /*f860*/  IMAD R0, R4, 0x8, R3 ;  /* 0x0000000804007824 */ /* 0x000fe200078e0203 */
[----:B------:R-:W-:-:S07]  /*f870*/  SHF.L.U32 R5, R7, 0x1f, RZ ;  /* 0x0000001f07057819 */ /* 0x000fce00000006ff */
.L_x_100:
        /* <DEDUP_REMOVED lines=11> */
.L_x_101:
        /* <DEDUP_REMOVED lines=11> */
.L_x_102:
        /* <DEDUP_REMOVED lines=11> */
.L_x_103:
        /* <DEDUP_REMOVED lines=11> */
.L_x_104:
        /* <DEDUP_REMOVED lines=11> */
.L_x_105:
        /* <DEDUP_REMOVED lines=11> */
.L_x_106:
        /* <DEDUP_REMOVED lines=11> */
.L_x_107:
        /* <DEDUP_REMOVED lines=11> */
.L_x_108:
        /* <DEDUP_REMOVED lines=11> */
.L_x_109:
[----:B0-----:R0:W1:Y:S02]  /*feb0*/  SYNCS.PHASECHK.TRANS64.TRYWAIT P0, [R4+URZ], R3 ;  /* 0x00000003040075a7 */ /* 0x001064000800017f */
[----:B-1----:R-:W-:Y:S05]  /*fec0*/  @!P0 NANOSLEEP.SYNCS 0x989680 ;  /* 0x009896800000895d */ /* 0x002fea0003900000 */
[----:B------:R-:W1:Y:S02]  /*fed0*/  @!P0 SYNCS.PHASECHK.TRANS64 P0, [R4+URZ], R3 ;  /* 0x00000003040085a7 */ /* 0x000e64000800007f */
[----:B-1----:R-:W-:Y:S05]  /*fee0*/  @P0 EXIT ;  /* 0x000000000000094d */ /* 0x002fea0003800000 */
[----:B------:R-:W-:Y:S05]  /*fef0*/  BRA `(.L_x_109) ;  /* 0xfffffffc00ec7947 */ /* 0x000fea000383ffff */
.L_x_110:
[----:B------:R-:W-:-:S00]  /*ff00*/  BRA `(.L_x_110) ;  /* 0xfffffffc00fc7947 */ /* 0x000fc0000383ffff */
[----:B------:R-:W-:-:S00]  /*ff10*/  NOP ;  /* 0x0000000000007918 */ /* 0x000fc00000000000 */
        /* <DEDUP_REMOVED lines=14> */
.L_x_111:


//--------------------- .nv.shared._ZN7cutlass13device_kernelINS_4conv6kernel13ConvUniversalINS1_16ConvProblemShapeILNS1_8OperatorE0ELi2EEENS1_10collective14CollectiveConvINS1_46MainloopSm90TmaGmmaWarpSpecializedImplicitGemmILS5_0ELi11ELi2EN4cute5tupleIJNSA_1CILi2EEENSC_ILi1EEESE_EEENS1_36KernelImplicitTmaWarpSpecializedSm90ELi1EEENSB_IJNSC_ILi256EEENSC_ILi64EEENSB_IJSJ_EEEEEENS_12float_e4m3_tESM_NSA_8TiledMMAINSA_8MMA_AtomIJNSA_4SM904GMMA30MMA_64x64x32_F32E4M3E4M3_SS_TNILNSQ_7ScaleInE1ELSS_1EEEEEENSA_6LayoutINSB_IJSE_SE_SE_EEENSB_IJNSC_ILi0EEESX_SX_EEEEENSB_IJNSA_10UnderscoreES10_S10_EEEEENS7_6detail26Sm90ImplicitGemmTileTraitsINSA_20SM90_TMA_LOAD_IM2COLENSA_14ComposedLayoutINSA_7SwizzleILi2ELi4ELi3EEENSA_18smem_ptr_flag_bitsILi8EEENSV_INSB_IJNSB_IJNSC_ILi8EEENSC_ILi32EEEEEENSB_IJSJ_SE_EEENSB_IJSE_NSC_ILi11EEEEEEEEENSB_IJNSB_IJSJ_NSC_ILi512EEEEEENSB_IJSE_SX_EEENSB_IJSX_NSC_ILi16384EEEEEEEEEEEEEvEENS14_INSA_23SM90_TMA_LOAD_MULTICASTENS16_IS18_S1A_NSV_INSB_IJNSB_IJS1B_S1B_EEES1E_S1G_EEENSB_IJS1J_S1K_NSB_IJSX_NSC_ILi4096EEEEEEEEEEEEEvEEEENS_8epilogue10collective6detail29Sm90TmaWarpSpecializedAdapterINS22_15DefaultEpilogueISM_NSB_IJNSB_IJlllEEESE_SX_EEES27_NS21_6thread17LinearCombinationISM_Li1EffLNS28_9ScaleType4KindE0ELNS_15FloatRoundStyleE2ESM_EENS_4gemm15EpilogueDefaultEEEEEvvEEEEvNT_6ParamsE --------------------------
	.section	.nv.shared._ZN7cutlass13device_kernelINS_4conv6kernel13ConvUniversalINS1_16ConvProblemShapeILNS1_8OperatorE0ELi2EEENS1_10collective14CollectiveConvINS1_46MainloopSm90TmaGmmaWarpSpecializedImplicitGemmILS5_0ELi11ELi2EN4cute5tupleIJNSA_1CILi2EEENSC_ILi1EEESE_EEENS1_36KernelImplicitTmaWarpSpecializedSm90ELi1EEENSB_IJNSC_ILi256EEENSC_ILi64EEENSB_IJSJ_EEEEEENS_12float_e4m3_tESM_NSA_8TiledMMAINSA_8MMA_AtomIJNSA_4SM904GMMA30MMA_64x64x32_F32E4M3E4M3_SS_TNILNSQ_7ScaleInE1ELSS_1EEEEEENSA_6LayoutINSB_IJSE_SE_SE_EEENSB_IJNSC_ILi0EEESX_SX_EEEEENSB_IJNSA_10UnderscoreES10_S10_EEEEENS7_6detail26Sm90ImplicitGemmTileTraitsINSA_20SM90_TMA_LOAD_IM2COLENSA_14ComposedLayoutINSA_7SwizzleILi2ELi4ELi3EEENSA_18smem_ptr_flag_bitsILi8EEENSV_INSB_IJNSB_IJNSC_ILi8EEENSC_ILi32EEEEEENSB_IJSJ_SE_EEENSB_IJSE_NSC_ILi11EEEEEEEEENSB_IJNSB_IJSJ_NSC_ILi512EEEEEENSB_IJSE_SX_EEENSB_IJSX_NSC_ILi16384EEEEEEEEEEEEEvEENS14_INSA_23SM90_TMA_LOAD_MULTICASTENS16_IS18_S1A_NSV_INSB_IJNSB_IJS1B_S1B_EEES1E_S1G_EEENSB_IJS1J_S1K_NSB_IJSX_NSC_ILi4096EEEEEEEEEEEEEvEEEENS_8epilogue10collective6detail29Sm90TmaWarpSpecializedAdapterINS22_15DefaultEpilogueISM_NSB_IJNSB_IJlllEEESE_SX_EEES27_NS21_6thread17LinearCombinationISM_Li1EffLNS28_9ScaleType4KindE0ELNS_15FloatRoundStyleE2ESM_EENS_4gemm15EpilogueDefaultEEEEEvvEEEEvNT_6ParamsE,"aw",@nobits
	.sectionflags	@""
	.align	16
	.zero		1024


//--------------------- .nv.shared.reserved.0     --------------------------
	.section	.nv.shared.reserved.0,"aw",@nobits
	.weak		__nv_reservedSMEM_offset_0_alias
	.size		__nv_reservedSMEM_offset_0_alias, 0, 0
	.other		__nv_reservedSMEM_offset_0_alias,@"STO_CUDA_RESERVED_SHARED STV_DEFAULT"
__nv_reservedSMEM_offset_0_alias:
	.zero		0


//--------------------- .nv.global                --------------------------
	.section	.nv.global,"aw",@nobits
.nv.global:
	.type		_ZN39_INTERNAL_0b37ab60_4_k_cu_cc6d9c8a_27804cute1_E,@object
	.size		_ZN39_INTERNAL_0b37ab60_4_k_cu_cc6d9c8a_27804cute1_E,(_ZN39_INTERNAL_0b37ab60_4_k_cu_cc6d9c8a_27804cuda3std3__45__cpo6cbeginE - _ZN39_INTERNAL_0b37ab60_4_k_cu_cc6d9c8a_27804cute1_E)
_ZN39_INTERNAL_0b37ab60_4_k_cu_cc6d9c8a_27804cute1_E:
	.zero		1
	.type		_ZN39_INTERNAL_0b37ab60_4_k_cu_cc6d9c8a_27804cuda3std3__45__cpo6cbeginE,@object
	.size		_ZN39_INTERNAL_0b37ab60_4_k_cu_cc6d9c8a_27804cuda3std3__45__cpo6cbeginE,(_ZN39_INTERNAL_0b37ab60_4_k_cu_cc6d9c8a_27804cuda3std3__48in_placeE - _ZN39_INTERNAL_0b37ab60_4_k_cu_cc6d9c8a_27804cuda3std3__45__cpo6cbeginE)
_ZN39_INTERNAL_0b37ab60_4_k_cu_cc6d9c8a_27804cuda3std3__45__cpo6cbeginE:
	.zero		1
	.type		_ZN39_INTERNAL_0b37ab60_4_k_cu_cc6d9c8a_27804cuda3std3__48in_placeE,@object
	.size		_ZN39_INTERNAL_0b37ab60_4_k_cu_cc6d9c8a_27804cuda3std3__48in_placeE,(_ZN39_INTERNAL_0b37ab60_4_k_cu_cc6d9c8a_27804cuda3std6ranges3__45__cpo9iter_moveE - _ZN39_INTERNAL_0b37ab60_4_k_cu_cc6d9c8a_27804cuda3std3__48in_placeE)
_ZN39_INTERNAL_0b37ab60_4_k_cu_cc6d9c8a_27804cuda3std3__48in_placeE:
	.zero		1
	.type		_ZN39_INTERNAL_0b37ab60_4_k_cu_cc6d9c8a_27804cuda3std6ranges3__45__cpo9iter_moveE,@object
	.size		_ZN39_INTERNAL_0b37ab60_4_k_cu_cc6d9c8a_27804cuda3std6ranges3__45__cpo9iter_moveE,(_ZN39_INTERNAL_0b37ab60_4_k_cu_cc6d9c8a_27804cuda3std3__45__cpo5beginE - _ZN39_INTERNAL_0b37ab60_4_k_cu_cc6d9c8a_27804cuda3std6ranges3__45__cpo9iter_moveE)
_ZN39_INTERNAL_0b37ab60_4_k_cu_cc6d9c8a_27804cuda3std6ranges3__45__cpo9iter_moveE:
	.zero		1
	.type		_ZN39_INTERNAL_0b37ab60_4_k_cu_cc6d9c8a_27804cuda3std3__45__cpo5beginE,@object
	.size		_ZN39_INTERNAL_0b37ab60_4_k_cu_cc6d9c8a_27804cuda3std3__45__cpo5beginE,(_ZN39_INTERNAL_0b37ab60_4_k_cu_cc6d9c8a_27804cuda3std3__441_GLOBAL__N__0b37ab60_4_k_cu_cc6d9c8a_27806ignoreE - _ZN39_INTERNAL_0b37ab60_4_k_cu_cc6d9c8a_27804cuda3std3__45__cpo5beginE)
_ZN39_INTERNAL_0b37ab60_4_k_cu_cc6d9c8a_27804cuda3std3__45__cpo5beginE:
	.zero		1
	.type		_ZN39_INTERNAL_0b37ab60_4_k_cu_cc6d9c8a_27804cuda3std3__441_GLOBAL__N__0b37ab60_4_k_cu_cc6d9c8a_27806ignoreE,@object
	.size		_ZN39_INTERNAL_0b37ab60_4_k_cu_cc6d9c8a_27804cuda3std3__441_GLOBAL__N__0b37ab60_4_k_cu_cc6d9c8a_27806ignoreE,(_ZN39_INTERNAL_0b37ab60_4_k_cu_cc6d9c8a_27804cute7productE - _ZN39_INTERNAL_0b37ab60_4_k_cu_cc6d9c8a_27804cuda3std3__441_GLOBAL__N__0b37ab60_4_k_cu_cc6d9c8a_27806ignoreE)
_ZN39_INTERNAL_0b37ab60_4_k_cu_cc6d9c8a_27804cuda3std3__441_GLOBAL__N__0b37ab60_4_k_cu_cc6d9c8a_27806ignoreE:
	.zero		1
	.type		_ZN39_INTERNAL_0b37ab60_4_k_cu_cc6d9c8a_27804cute7productE,@object
	.size		_ZN39_INTERNAL_0b37ab60_4_k_cu_cc6d9c8a_27804cute7productE,(_ZN39_INTERNAL_0b37ab60_4_k_cu_cc6d9c8a_27804cuda3std3__45__cpo3endE - _ZN39_INTERNAL_0b37ab60_4_k_cu_cc6d9c8a_27804cute7productE)
_ZN39_INTERNAL_0b37ab60_4_k_cu_cc6d9c8a_27804cute7productE:
	.zero		1
	.type		_ZN39_INTERNAL_0b37ab60_4_k_cu_cc6d9c8a_27804cuda3std3__45__cpo3endE,@object
	.size		_ZN39_INTERNAL_0b37ab60_4_k_cu_cc6d9c8a_27804cuda3std3__45__cpo3endE,(_ZN39_INTERNAL_0b37ab60_4_k_cu_cc6d9c8a_27804cuda3std3__419piecewise_constructE - _ZN39_INTERNAL_0b37ab60_4_k_cu_cc6d9c8a_27804cuda3std3__45__cpo3endE)
_ZN39_INTERNAL_0b37ab60_4_k_cu_cc6d9c8a_27804cuda3std3__45__cpo3endE:
	.zero		1
	.type		_ZN39_INTERNAL_0b37ab60_4_k_cu_cc6d9c8a_27804cuda3std3__419piecewise_constructE,@object
	.size		_ZN39_INTERNAL_0b37ab60_4_k_cu_cc6d9c8a_27804cuda3std3__419piecewise_constructE,(_ZN39_INTERNAL_0b37ab60_4_k_cu_cc6d9c8a_27804cuda3std3__45__cpo4cendE - _ZN39_INTERNAL_0b37ab60_4_k_cu_cc6d9c8a_27804cuda3std3__419piecewise_constructE)
_ZN39_INTERNAL_0b37ab60_4_k_cu_cc6d9c8a_27804cuda3std3__419piecewise_constructE:
	.zero		1
	.type		_ZN39_INTERNAL_0b37ab60_4_k_cu_cc6d9c8a_27804cuda3std3__45__cpo4cendE,@object
	.size		_ZN39_INTERNAL_0b37ab60_4_k_cu_cc6d9c8a_27804cuda3std3__45__cpo4cendE,(_ZN39_INTERNAL_0b37ab60_4_k_cu_cc6d9c8a_27804cuda3std6ranges3__45__cpo4swapE - _ZN39_INTERNAL_0b37ab60_4_k_cu_cc6d9c8a_27804cuda3std3__45__cpo4cendE)
_ZN39_INTERNAL_0b37ab60_4_k_cu_cc6d9c8a_27804cuda3std3__45__cpo4cendE:
	.zero		1
	.type		_ZN39_INTERNAL_0b37ab60_4_k_cu_cc6d9c8a_27804cuda3std6ranges3__45__cpo4swapE,@object
	.size		_ZN39_INTERNAL_0b37ab60_4_k_cu_cc6d9c8a_27804cuda3std6ranges3__45__cpo4swapE,(.L_7 - _ZN39_INTERNAL_0b37ab60_4_k_cu_cc6d9c8a_27804cuda3std6ranges3__45__cpo4swapE)
_ZN39_INTERNAL_0b37ab60_4_k_cu_cc6d9c8a_27804cuda3std6ranges3__45__cpo4swapE:
	.zero		1
.L_7:


//--------------------- .nv.constant0._ZN7cutlass13device_kernelINS_4conv6kernel13ConvUniversalINS1_16ConvProblemShapeILNS1_8OperatorE0ELi2EEENS1_10collective14CollectiveConvINS1_46MainloopSm90TmaGmmaWarpSpecializedImplicitGemmILS5_0ELi11ELi2EN4cute5tupleIJNSA_1CILi2EEENSC_ILi1EEESE_EEENS1_36KernelImplicitTmaWarpSpecializedSm90ELi1EEENSB_IJNSC_ILi256EEENSC_ILi64EEENSB_IJSJ_EEEEEENS_12float_e4m3_tESM_NSA_8TiledMMAINSA_8MMA_AtomIJNSA_4SM904GMMA30MMA_64x64x32_F32E4M3E4M3_SS_TNILNSQ_7ScaleInE1ELSS_1EEEEEENSA_6LayoutINSB_IJSE_SE_SE_EEENSB_IJNSC_ILi0EEESX_SX_EEEEENSB_IJNSA_10UnderscoreES10_S10_EEEEENS7_6detail26Sm90ImplicitGemmTileTraitsINSA_20SM90_TMA_LOAD_IM2COLENSA_14ComposedLayoutINSA_7SwizzleILi2ELi4ELi3EEENSA_18smem_ptr_flag_bitsILi8EEENSV_INSB_IJNSB_IJNSC_ILi8EEENSC_ILi32EEEEEENSB_IJSJ_SE_EEENSB_IJSE_NSC_ILi11EEEEEEEEENSB_IJNSB_IJSJ_NSC_ILi512EEEEEENSB_IJSE_SX_EEENSB_IJSX_NSC_ILi16384EEEEEEEEEEEEEvEENS14_INSA_23SM90_TMA_LOAD_MULTICASTENS16_IS18_S1A_NSV_INSB_IJNSB_IJS1B_S1B_EEES1E_S1G_EEENSB_IJS1J_S1K_NSB_IJSX_NSC_ILi4096EEEEEEEEEEEEEvEEEENS_8epilogue10collective6detail29Sm90TmaWarpSpecializedAdapterINS22_15DefaultEpilogueISM_NSB_IJNSB_IJlllEEESE_SX_EEES27_NS21_6thread17LinearCombinationISM_Li1EffLNS28_9ScaleType4KindE0ELNS_15FloatRoundStyleE2ESM_EENS_4gemm15EpilogueDefaultEEEEEvvEEEEvNT_6ParamsE --------------------------
	.section	.nv.constant0._ZN7cutlass13device_kernelINS_4conv6kernel13ConvUniversalINS1_16ConvProblemShapeILNS1_8OperatorE0ELi2EEENS1_10collective14CollectiveConvINS1_46MainloopSm90TmaGmmaWarpSpecializedImplicitGemmILS5_0ELi11ELi2EN4cute5tupleIJNSA_1CILi2EEENSC_ILi1EEESE_EEENS1_36KernelImplicitTmaWarpSpecializedSm90ELi1EEENSB_IJNSC_ILi256EEENSC_ILi64EEENSB_IJSJ_EEEEEENS_12float_e4m3_tESM_NSA_8TiledMMAINSA_8MMA_AtomIJNSA_4SM904GMMA30MMA_64x64x32_F32E4M3E4M3_SS_TNILNSQ_7ScaleInE1ELSS_1EEEEEENSA_6LayoutINSB_IJSE_SE_SE_EEENSB_IJNSC_ILi0EEESX_SX_EEEEENSB_IJNSA_10UnderscoreES10_S10_EEEEENS7_6detail26Sm90ImplicitGemmTileTraitsINSA_20SM90_TMA_LOAD_IM2COLENSA_14ComposedLayoutINSA_7SwizzleILi2ELi4ELi3EEENSA_18smem_ptr_flag_bitsILi8EEENSV_INSB_IJNSB_IJNSC_ILi8EEENSC_ILi32EEEEEENSB_IJSJ_SE_EEENSB_IJSE_NSC_ILi11EEEEEEEEENSB_IJNSB_IJSJ_NSC_ILi512EEEEEENSB_IJSE_SX_EEENSB_IJSX_NSC_ILi16384EEEEEEEEEEEEEvEENS14_INSA_23SM90_TMA_LOAD_MULTICASTENS16_IS18_S1A_NSV_INSB_IJNSB_IJS1B_S1B_EEES1E_S1G_EEENSB_IJS1J_S1K_NSB_IJSX_NSC_ILi4096EEEEEEEEEEEEEvEEEENS_8epilogue10collective6detail29Sm90TmaWarpSpecializedAdapterINS22_15DefaultEpilogueISM_NSB_IJNSB_IJlllEEESE_SX_EEES27_NS21_6thread17LinearCombinationISM_Li1EffLNS28_9ScaleType4KindE0ELNS_15FloatRoundStyleE2ESM_EENS_4gemm15EpilogueDefaultEEEEEvvEEEEvNT_6ParamsE,"a",@progbits
	.sectionflags	@""
	.align	4
.nv.constant0._ZN7cutlass13device_kernelINS_4conv6kernel13ConvUniversalINS1_16ConvProblemShapeILNS1_8OperatorE0ELi2EEENS1_10collective14CollectiveConvINS1_46MainloopSm90TmaGmmaWarpSpecializedImplicitGemmILS5_0ELi11ELi2EN4cute5tupleIJNSA_1CILi2EEENSC_ILi1EEESE_EEENS1_36KernelImplicitTmaWarpSpecializedSm90ELi1EEENSB_IJNSC_ILi256EEENSC_ILi64EEENSB_IJSJ_EEEEEENS_12float_e4m3_tESM_NSA_8TiledMMAINSA_8MMA_AtomIJNSA_4SM904GMMA30MMA_64x64x32_F32E4M3E4M3_SS_TNILNSQ_7ScaleInE1ELSS_1EEEEEENSA_6LayoutINSB_IJSE_SE_SE_EEENSB_IJNSC_ILi0EEESX_SX_EEEEENSB_IJNSA_10UnderscoreES10_S10_EEEEENS7_6detail26Sm90ImplicitGemmTileTraitsINSA_20SM90_TMA_LOAD_IM2COLENSA_14ComposedLayoutINSA_7SwizzleILi2ELi4ELi3EEENSA_18smem_ptr_flag_bitsILi8EEENSV_INSB_IJNSB_IJNSC_ILi8EEENSC_ILi32EEEEEENSB_IJSJ_SE_EEENSB_IJSE_NSC_ILi11EEEEEEEEENSB_IJNSB_IJSJ_NSC_ILi512EEEEEENSB_IJSE_SX_EEENSB_IJSX_NSC_ILi16384EEEEEEEEEEEEEvEENS14_INSA_23SM90_TMA_LOAD_MULTICASTENS16_IS18_S1A_NSV_INSB_IJNSB_IJS1B_S1B_EEES1E_S1G_EEENSB_IJS1J_S1K_NSB_IJSX_NSC_ILi4096EEEEEEEEEEEEEvEEEENS_8epilogue10collective6detail29Sm90TmaWarpSpecializedAdapterINS22_15DefaultEpilogueISM_NSB_IJNSB_IJlllEEESE_SX_EEES27_NS21_6thread17LinearCombinationISM_Li1EffLNS28_9ScaleType4KindE0ELNS_15FloatRoundStyleE2ESM_EENS_4gemm15EpilogueDefaultEEEEEvvEEEEvNT_6ParamsE:
	.zero		1536


//--------------------- SYMBOLS --------------------------

	.type		.nv.reservedSmem.offset0,@object
	.size		.nv.reservedSmem.offset0,0x4
